//
// Generated by NVIDIA NVVM Compiler
//
// Compiler Build ID: CL-36424714
// Cuda compilation tools, release 13.0, V13.0.88
// Based on NVVM 20.0.0
//

.version 9.0
.target sm_100
.address_size 64

	// .globl	_Z13sgemm2_kernelPKfS0_Pfj
// _ZZ13sgemm2_kernelPKfS0_PfjE6localA has been demoted
// _ZZ13sgemm2_kernelPKfS0_PfjE6localB has been demoted

.visible .entry _Z13sgemm2_kernelPKfS0_Pfj(
	.param .u64 .ptr .align 1 _Z13sgemm2_kernelPKfS0_Pfj_param_0,
	.param .u64 .ptr .align 1 _Z13sgemm2_kernelPKfS0_Pfj_param_1,
	.param .u64 .ptr .align 1 _Z13sgemm2_kernelPKfS0_Pfj_param_2,
	.param .u32 _Z13sgemm2_kernelPKfS0_Pfj_param_3
)
{
	.reg .pred 	%p<7>;
	.reg .b32 	%r<98>;
	.reg .b32 	%f<368>;
	.reg .b64 	%rd<48>;
	// demoted variable
	.shared .align 4 .b8 _ZZ13sgemm2_kernelPKfS0_PfjE6localA[1024];
	// demoted variable
	.shared .align 4 .b8 _ZZ13sgemm2_kernelPKfS0_PfjE6localB[1024];
	ld.param.u32 	%r32, [_Z13sgemm2_kernelPKfS0_Pfj_param_3];
	mov.u32 	%r33, %ctaid.x;
	mov.u32 	%r34, %ntid.x;
	mov.u32 	%r1, %tid.x;
	mad.lo.s32 	%r2, %r33, %r34, %r1;
	mov.u32 	%r35, %ctaid.y;
	mov.u32 	%r36, %ntid.y;
	mov.u32 	%r3, %tid.y;
	mad.lo.s32 	%r4, %r35, %r36, %r3;
	setp.lt.s32 	%p1, %r32, 1;
	mov.f32 	%f367, 0f00000000;
	@%p1 bra 	$L__BB0_10;
	shl.b32 	%r38, %r3, 6;
	mov.u32 	%r39, _ZZ13sgemm2_kernelPKfS0_PfjE6localA;
	add.s32 	%r5, %r39, %r38;
	mad.lo.s32 	%r6, %r32, %r2, %r3;
	add.s32 	%r7, %r32, -1;
	shr.u32 	%r40, %r7, 4;
	add.s32 	%r8, %r40, 1;
	setp.lt.u32 	%p2, %r32, 49;
	mov.f32 	%f367, 0f00000000;
	mov.b32 	%r97, 0;
	@%p2 bra 	$L__BB0_5;
	add.s32 	%r42, %r1, 16;
	mad.lo.s32 	%r94, %r32, %r42, %r4;
	add.s32 	%r43, %r1, 32;
	mad.lo.s32 	%r93, %r32, %r43, %r4;
	add.s32 	%r44, %r1, 48;
	mad.lo.s32 	%r92, %r32, %r44, %r4;
	mad.lo.s32 	%r91, %r1, %r32, %r4;
	and.b32  	%r45, %r8, 536870908;
	neg.s32 	%r89, %r45;
	mov.f32 	%f367, 0f00000000;
	mov.b32 	%r95, 32;
	mov.u32 	%r90, %r6;
$L__BB0_3:
	.pragma "nounroll";
	ld.param.u64 	%rd44, [_Z13sgemm2_kernelPKfS0_Pfj_param_1];
	ld.param.u64 	%rd41, [_Z13sgemm2_kernelPKfS0_Pfj_param_0];
	cvta.to.global.u64 	%rd4, %rd41;
	mul.wide.u32 	%rd5, %r91, 4;
	add.s64 	%rd6, %rd4, %rd5;
	ld.global.nc.f32 	%f14, [%rd6];
	shl.b32 	%r46, %r1, 2;
	add.s32 	%r47, %r5, %r46;
	st.shared.f32 	[%r47], %f14;
	cvta.to.global.u64 	%rd7, %rd44;
	mul.wide.u32 	%rd8, %r90, 4;
	add.s64 	%rd9, %rd7, %rd8;
	ld.global.nc.f32 	%f15, [%rd9];
	mov.u32 	%r50, _ZZ13sgemm2_kernelPKfS0_PfjE6localB;
	add.s32 	%r51, %r50, %r46;
	add.s32 	%r52, %r51, %r38;
	st.shared.f32 	[%r52], %f15;
	bar.sync 	0;
	ld.shared.f32 	%f16, [%r5];
	ld.shared.f32 	%f17, [%r51];
	fma.rn.f32 	%f18, %f16, %f17, %f367;
	ld.shared.f32 	%f19, [%r5+4];
	ld.shared.f32 	%f20, [%r51+64];
	fma.rn.f32 	%f21, %f19, %f20, %f18;
	ld.shared.f32 	%f22, [%r5+8];
	ld.shared.f32 	%f23, [%r51+128];
	fma.rn.f32 	%f24, %f22, %f23, %f21;
	ld.shared.f32 	%f25, [%r5+12];
	ld.shared.f32 	%f26, [%r51+192];
	fma.rn.f32 	%f27, %f25, %f26, %f24;
	ld.shared.f32 	%f28, [%r5+16];
	ld.shared.f32 	%f29, [%r51+256];
	fma.rn.f32 	%f30, %f28, %f29, %f27;
	ld.shared.f32 	%f31, [%r5+20];
	ld.shared.f32 	%f32, [%r51+320];
	fma.rn.f32 	%f33, %f31, %f32, %f30;
	ld.shared.f32 	%f34, [%r5+24];
	ld.shared.f32 	%f35, [%r51+384];
	fma.rn.f32 	%f36, %f34, %f35, %f33;
	ld.shared.f32 	%f37, [%r5+28];
	ld.shared.f32 	%f38, [%r51+448];
	fma.rn.f32 	%f39, %f37, %f38, %f36;
	ld.shared.f32 	%f40, [%r5+32];
	ld.shared.f32 	%f41, [%r51+512];
	fma.rn.f32 	%f42, %f40, %f41, %f39;
	ld.shared.f32 	%f43, [%r5+36];
	ld.shared.f32 	%f44, [%r51+576];
	fma.rn.f32 	%f45, %f43, %f44, %f42;
	ld.shared.f32 	%f46, [%r5+40];
	ld.shared.f32 	%f47, [%r51+640];
	fma.rn.f32 	%f48, %f46, %f47, %f45;
	ld.shared.f32 	%f49, [%r5+44];
	ld.shared.f32 	%f50, [%r51+704];
	fma.rn.f32 	%f51, %f49, %f50, %f48;
	ld.shared.f32 	%f52, [%r5+48];
	ld.shared.f32 	%f53, [%r51+768];
	fma.rn.f32 	%f54, %f52, %f53, %f51;
	ld.shared.f32 	%f55, [%r5+52];
	ld.shared.f32 	%f56, [%r51+832];
	fma.rn.f32 	%f57, %f55, %f56, %f54;
	ld.shared.f32 	%f58, [%r5+56];
	ld.shared.f32 	%f59, [%r51+896];
	fma.rn.f32 	%f60, %f58, %f59, %f57;
	ld.shared.f32 	%f61, [%r5+60];
	ld.shared.f32 	%f62, [%r51+960];
	fma.rn.f32 	%f63, %f61, %f62, %f60;
	bar.sync 	0;
	mul.wide.u32 	%rd10, %r94, 4;
	add.s64 	%rd11, %rd4, %rd10;
	ld.global.nc.f32 	%f64, [%rd11];
	st.shared.f32 	[%r47], %f64;
	add.s32 	%r53, %r90, 16;
	mul.wide.u32 	%rd12, %r53, 4;
	add.s64 	%rd13, %rd7, %rd12;
	ld.global.nc.f32 	%f65, [%rd13];
	st.shared.f32 	[%r52], %f65;
	bar.sync 	0;
	ld.shared.f32 	%f66, [%r5];
	ld.shared.f32 	%f67, [%r51];
	fma.rn.f32 	%f68, %f66, %f67, %f63;
	ld.shared.f32 	%f69, [%r5+4];
	ld.shared.f32 	%f70, [%r51+64];
	fma.rn.f32 	%f71, %f69, %f70, %f68;
	ld.shared.f32 	%f72, [%r5+8];
	ld.shared.f32 	%f73, [%r51+128];
	fma.rn.f32 	%f74, %f72, %f73, %f71;
	ld.shared.f32 	%f75, [%r5+12];
	ld.shared.f32 	%f76, [%r51+192];
	fma.rn.f32 	%f77, %f75, %f76, %f74;
	ld.shared.f32 	%f78, [%r5+16];
	ld.shared.f32 	%f79, [%r51+256];
	fma.rn.f32 	%f80, %f78, %f79, %f77;
	ld.shared.f32 	%f81, [%r5+20];
	ld.shared.f32 	%f82, [%r51+320];
	fma.rn.f32 	%f83, %f81, %f82, %f80;
	ld.shared.f32 	%f84, [%r5+24];
	ld.shared.f32 	%f85, [%r51+384];
	fma.rn.f32 	%f86, %f84, %f85, %f83;
	ld.shared.f32 	%f87, [%r5+28];
	ld.shared.f32 	%f88, [%r51+448];
	fma.rn.f32 	%f89, %f87, %f88, %f86;
	ld.shared.f32 	%f90, [%r5+32];
	ld.shared.f32 	%f91, [%r51+512];
	fma.rn.f32 	%f92, %f90, %f91, %f89;
	ld.shared.f32 	%f93, [%r5+36];
	ld.shared.f32 	%f94, [%r51+576];
	fma.rn.f32 	%f95, %f93, %f94, %f92;
	ld.shared.f32 	%f96, [%r5+40];
	ld.shared.f32 	%f97, [%r51+640];
	fma.rn.f32 	%f98, %f96, %f97, %f95;
	ld.shared.f32 	%f99, [%r5+44];
	ld.shared.f32 	%f100, [%r51+704];
	fma.rn.f32 	%f101, %f99, %f100, %f98;
	ld.shared.f32 	%f102, [%r5+48];
	ld.shared.f32 	%f103, [%r51+768];
	fma.rn.f32 	%f104, %f102, %f103, %f101;
	ld.shared.f32 	%f105, [%r5+52];
	ld.shared.f32 	%f106, [%r51+832];
	fma.rn.f32 	%f107, %f105, %f106, %f104;
	ld.shared.f32 	%f108, [%r5+56];
	ld.shared.f32 	%f109, [%r51+896];
	fma.rn.f32 	%f110, %f108, %f109, %f107;
	ld.shared.f32 	%f111, [%r5+60];
	ld.shared.f32 	%f112, [%r51+960];
	fma.rn.f32 	%f113, %f111, %f112, %f110;
	bar.sync 	0;
	mul.wide.u32 	%rd14, %r93, 4;
	add.s64 	%rd15, %rd4, %rd14;
	ld.global.nc.f32 	%f114, [%rd15];
	st.shared.f32 	[%r47], %f114;
	add.s32 	%r54, %r90, 32;
	mul.wide.u32 	%rd16, %r54, 4;
	add.s64 	%rd17, %rd7, %rd16;
	ld.global.nc.f32 	%f115, [%rd17];
	st.shared.f32 	[%r52], %f115;
	bar.sync 	0;
	ld.shared.f32 	%f116, [%r5];
	ld.shared.f32 	%f117, [%r51];
	fma.rn.f32 	%f118, %f116, %f117, %f113;
	ld.shared.f32 	%f119, [%r5+4];
	ld.shared.f32 	%f120, [%r51+64];
	fma.rn.f32 	%f121, %f119, %f120, %f118;
	ld.shared.f32 	%f122, [%r5+8];
	ld.shared.f32 	%f123, [%r51+128];
	fma.rn.f32 	%f124, %f122, %f123, %f121;
	ld.shared.f32 	%f125, [%r5+12];
	ld.shared.f32 	%f126, [%r51+192];
	fma.rn.f32 	%f127, %f125, %f126, %f124;
	ld.shared.f32 	%f128, [%r5+16];
	ld.shared.f32 	%f129, [%r51+256];
	fma.rn.f32 	%f130, %f128, %f129, %f127;
	ld.shared.f32 	%f131, [%r5+20];
	ld.shared.f32 	%f132, [%r51+320];
	fma.rn.f32 	%f133, %f131, %f132, %f130;
	ld.shared.f32 	%f134, [%r5+24];
	ld.shared.f32 	%f135, [%r51+384];
	fma.rn.f32 	%f136, %f134, %f135, %f133;
	ld.shared.f32 	%f137, [%r5+28];
	ld.shared.f32 	%f138, [%r51+448];
	fma.rn.f32 	%f139, %f137, %f138, %f136;
	ld.shared.f32 	%f140, [%r5+32];
	ld.shared.f32 	%f141, [%r51+512];
	fma.rn.f32 	%f142, %f140, %f141, %f139;
	ld.shared.f32 	%f143, [%r5+36];
	ld.shared.f32 	%f144, [%r51+576];
	fma.rn.f32 	%f145, %f143, %f144, %f142;
	ld.shared.f32 	%f146, [%r5+40];
	ld.shared.f32 	%f147, [%r51+640];
	fma.rn.f32 	%f148, %f146, %f147, %f145;
	ld.shared.f32 	%f149, [%r5+44];
	ld.shared.f32 	%f150, [%r51+704];
	fma.rn.f32 	%f151, %f149, %f150, %f148;
	ld.shared.f32 	%f152, [%r5+48];
	ld.shared.f32 	%f153, [%r51+768];
	fma.rn.f32 	%f154, %f152, %f153, %f151;
	ld.shared.f32 	%f155, [%r5+52];
	ld.shared.f32 	%f156, [%r51+832];
	fma.rn.f32 	%f157, %f155, %f156, %f154;
	ld.shared.f32 	%f158, [%r5+56];
	ld.shared.f32 	%f159, [%r51+896];
	fma.rn.f32 	%f160, %f158, %f159, %f157;
	ld.shared.f32 	%f161, [%r5+60];
	ld.shared.f32 	%f162, [%r51+960];
	fma.rn.f32 	%f163, %f161, %f162, %f160;
	bar.sync 	0;
	mul.wide.u32 	%rd18, %r92, 4;
	add.s64 	%rd19, %rd4, %rd18;
	ld.global.nc.f32 	%f164, [%rd19];
	st.shared.f32 	[%r47], %f164;
	add.s32 	%r55, %r90, 48;
	mul.wide.u32 	%rd20, %r55, 4;
	add.s64 	%rd21, %rd7, %rd20;
	ld.global.nc.f32 	%f165, [%rd21];
	st.shared.f32 	[%r52], %f165;
	bar.sync 	0;
	ld.shared.f32 	%f166, [%r5];
	ld.shared.f32 	%f167, [%r51];
	fma.rn.f32 	%f168, %f166, %f167, %f163;
	ld.shared.f32 	%f169, [%r5+4];
	ld.shared.f32 	%f170, [%r51+64];
	fma.rn.f32 	%f171, %f169, %f170, %f168;
	ld.shared.f32 	%f172, [%r5+8];
	ld.shared.f32 	%f173, [%r51+128];
	fma.rn.f32 	%f174, %f172, %f173, %f171;
	ld.shared.f32 	%f175, [%r5+12];
	ld.shared.f32 	%f176, [%r51+192];
	fma.rn.f32 	%f177, %f175, %f176, %f174;
	ld.shared.f32 	%f178, [%r5+16];
	ld.shared.f32 	%f179, [%r51+256];
	fma.rn.f32 	%f180, %f178, %f179, %f177;
	ld.shared.f32 	%f181, [%r5+20];
	ld.shared.f32 	%f182, [%r51+320];
	fma.rn.f32 	%f183, %f181, %f182, %f180;
	ld.shared.f32 	%f184, [%r5+24];
	ld.shared.f32 	%f185, [%r51+384];
	fma.rn.f32 	%f186, %f184, %f185, %f183;
	ld.shared.f32 	%f187, [%r5+28];
	ld.shared.f32 	%f188, [%r51+448];
	fma.rn.f32 	%f189, %f187, %f188, %f186;
	ld.shared.f32 	%f190, [%r5+32];
	ld.shared.f32 	%f191, [%r51+512];
	fma.rn.f32 	%f192, %f190, %f191, %f189;
	ld.shared.f32 	%f193, [%r5+36];
	ld.shared.f32 	%f194, [%r51+576];
	fma.rn.f32 	%f195, %f193, %f194, %f192;
	ld.shared.f32 	%f196, [%r5+40];
	ld.shared.f32 	%f197, [%r51+640];
	fma.rn.f32 	%f198, %f196, %f197, %f195;
	ld.shared.f32 	%f199, [%r5+44];
	ld.shared.f32 	%f200, [%r51+704];
	fma.rn.f32 	%f201, %f199, %f200, %f198;
	ld.shared.f32 	%f202, [%r5+48];
	ld.shared.f32 	%f203, [%r51+768];
	fma.rn.f32 	%f204, %f202, %f203, %f201;
	ld.shared.f32 	%f205, [%r5+52];
	ld.shared.f32 	%f206, [%r51+832];
	fma.rn.f32 	%f207, %f205, %f206, %f204;
	ld.shared.f32 	%f208, [%r5+56];
	ld.shared.f32 	%f209, [%r51+896];
	fma.rn.f32 	%f210, %f208, %f209, %f207;
	ld.shared.f32 	%f211, [%r5+60];
	ld.shared.f32 	%f212, [%r51+960];
	fma.rn.f32 	%f367, %f211, %f212, %f210;
	bar.sync 	0;
	add.s32 	%r95, %r95, 64;
	shl.b32 	%r56, %r32, 6;
	add.s32 	%r94, %r94, %r56;
	add.s32 	%r93, %r93, %r56;
	add.s32 	%r92, %r92, %r56;
	add.s32 	%r91, %r91, %r56;
	add.s32 	%r90, %r90, 64;
	add.s32 	%r89, %r89, 4;
	setp.ne.s32 	%p3, %r89, 0;
	@%p3 bra 	$L__BB0_3;
	add.s32 	%r97, %r95, -32;
$L__BB0_5:
	and.b32  	%r57, %r8, 3;
	setp.eq.s32 	%p4, %r57, 0;
	@%p4 bra 	$L__BB0_10;
	setp.eq.s32 	%p5, %r57, 1;
	@%p5 bra 	$L__BB0_8;
	ld.param.u64 	%rd45, [_Z13sgemm2_kernelPKfS0_Pfj_param_1];
	ld.param.u64 	%rd42, [_Z13sgemm2_kernelPKfS0_Pfj_param_0];
	add.s32 	%r60, %r97, %r1;
	mad.lo.s32 	%r61, %r60, %r32, %r4;
	cvta.to.global.u64 	%rd22, %rd42;
	mul.wide.u32 	%rd23, %r61, 4;
	add.s64 	%rd24, %rd22, %rd23;
	ld.global.nc.f32 	%f214, [%rd24];
	shl.b32 	%r62, %r1, 2;
	add.s32 	%r63, %r5, %r62;
	st.shared.f32 	[%r63], %f214;
	add.s32 	%r64, %r6, %r97;
	cvta.to.global.u64 	%rd25, %rd45;
	mul.wide.u32 	%rd26, %r64, 4;
	add.s64 	%rd27, %rd25, %rd26;
	ld.global.nc.f32 	%f215, [%rd27];
	mov.u32 	%r67, _ZZ13sgemm2_kernelPKfS0_PfjE6localB;
	add.s32 	%r68, %r67, %r62;
	add.s32 	%r69, %r68, %r38;
	st.shared.f32 	[%r69], %f215;
	bar.sync 	0;
	ld.shared.f32 	%f216, [%r5];
	ld.shared.f32 	%f217, [%r68];
	fma.rn.f32 	%f218, %f216, %f217, %f367;
	ld.shared.f32 	%f219, [%r5+4];
	ld.shared.f32 	%f220, [%r68+64];
	fma.rn.f32 	%f221, %f219, %f220, %f218;
	ld.shared.f32 	%f222, [%r5+8];
	ld.shared.f32 	%f223, [%r68+128];
	fma.rn.f32 	%f224, %f222, %f223, %f221;
	ld.shared.f32 	%f225, [%r5+12];
	ld.shared.f32 	%f226, [%r68+192];
	fma.rn.f32 	%f227, %f225, %f226, %f224;
	ld.shared.f32 	%f228, [%r5+16];
	ld.shared.f32 	%f229, [%r68+256];
	fma.rn.f32 	%f230, %f228, %f229, %f227;
	ld.shared.f32 	%f231, [%r5+20];
	ld.shared.f32 	%f232, [%r68+320];
	fma.rn.f32 	%f233, %f231, %f232, %f230;
	ld.shared.f32 	%f234, [%r5+24];
	ld.shared.f32 	%f235, [%r68+384];
	fma.rn.f32 	%f236, %f234, %f235, %f233;
	ld.shared.f32 	%f237, [%r5+28];
	ld.shared.f32 	%f238, [%r68+448];
	fma.rn.f32 	%f239, %f237, %f238, %f236;
	ld.shared.f32 	%f240, [%r5+32];
	ld.shared.f32 	%f241, [%r68+512];
	fma.rn.f32 	%f242, %f240, %f241, %f239;
	ld.shared.f32 	%f243, [%r5+36];
	ld.shared.f32 	%f244, [%r68+576];
	fma.rn.f32 	%f245, %f243, %f244, %f242;
	ld.shared.f32 	%f246, [%r5+40];
	ld.shared.f32 	%f247, [%r68+640];
	fma.rn.f32 	%f248, %f246, %f247, %f245;
	ld.shared.f32 	%f249, [%r5+44];
	ld.shared.f32 	%f250, [%r68+704];
	fma.rn.f32 	%f251, %f249, %f250, %f248;
	ld.shared.f32 	%f252, [%r5+48];
	ld.shared.f32 	%f253, [%r68+768];
	fma.rn.f32 	%f254, %f252, %f253, %f251;
	ld.shared.f32 	%f255, [%r5+52];
	ld.shared.f32 	%f256, [%r68+832];
	fma.rn.f32 	%f257, %f255, %f256, %f254;
	ld.shared.f32 	%f258, [%r5+56];
	ld.shared.f32 	%f259, [%r68+896];
	fma.rn.f32 	%f260, %f258, %f259, %f257;
	ld.shared.f32 	%f261, [%r5+60];
	ld.shared.f32 	%f262, [%r68+960];
	fma.rn.f32 	%f263, %f261, %f262, %f260;
	bar.sync 	0;
	add.s32 	%r70, %r60, 16;
	mad.lo.s32 	%r71, %r70, %r32, %r4;
	mul.wide.u32 	%rd28, %r71, 4;
	add.s64 	%rd29, %rd22, %rd28;
	ld.global.nc.f32 	%f264, [%rd29];
	st.shared.f32 	[%r63], %f264;
	add.s32 	%r72, %r64, 16;
	mul.wide.u32 	%rd30, %r72, 4;
	add.s64 	%rd31, %rd25, %rd30;
	ld.global.nc.f32 	%f265, [%rd31];
	st.shared.f32 	[%r69], %f265;
	bar.sync 	0;
	ld.shared.f32 	%f266, [%r5];
	ld.shared.f32 	%f267, [%r68];
	fma.rn.f32 	%f268, %f266, %f267, %f263;
	ld.shared.f32 	%f269, [%r5+4];
	ld.shared.f32 	%f270, [%r68+64];
	fma.rn.f32 	%f271, %f269, %f270, %f268;
	ld.shared.f32 	%f272, [%r5+8];
	ld.shared.f32 	%f273, [%r68+128];
	fma.rn.f32 	%f274, %f272, %f273, %f271;
	ld.shared.f32 	%f275, [%r5+12];
	ld.shared.f32 	%f276, [%r68+192];
	fma.rn.f32 	%f277, %f275, %f276, %f274;
	ld.shared.f32 	%f278, [%r5+16];
	ld.shared.f32 	%f279, [%r68+256];
	fma.rn.f32 	%f280, %f278, %f279, %f277;
	ld.shared.f32 	%f281, [%r5+20];
	ld.shared.f32 	%f282, [%r68+320];
	fma.rn.f32 	%f283, %f281, %f282, %f280;
	ld.shared.f32 	%f284, [%r5+24];
	ld.shared.f32 	%f285, [%r68+384];
	fma.rn.f32 	%f286, %f284, %f285, %f283;
	ld.shared.f32 	%f287, [%r5+28];
	ld.shared.f32 	%f288, [%r68+448];
	fma.rn.f32 	%f289, %f287, %f288, %f286;
	ld.shared.f32 	%f290, [%r5+32];
	ld.shared.f32 	%f291, [%r68+512];
	fma.rn.f32 	%f292, %f290, %f291, %f289;
	ld.shared.f32 	%f293, [%r5+36];
	ld.shared.f32 	%f294, [%r68+576];
	fma.rn.f32 	%f295, %f293, %f294, %f292;
	ld.shared.f32 	%f296, [%r5+40];
	ld.shared.f32 	%f297, [%r68+640];
	fma.rn.f32 	%f298, %f296, %f297, %f295;
	ld.shared.f32 	%f299, [%r5+44];
	ld.shared.f32 	%f300, [%r68+704];
	fma.rn.f32 	%f301, %f299, %f300, %f298;
	ld.shared.f32 	%f302, [%r5+48];
	ld.shared.f32 	%f303, [%r68+768];
	fma.rn.f32 	%f304, %f302, %f303, %f301;
	ld.shared.f32 	%f305, [%r5+52];
	ld.shared.f32 	%f306, [%r68+832];
	fma.rn.f32 	%f307, %f305, %f306, %f304;
	ld.shared.f32 	%f308, [%r5+56];
	ld.shared.f32 	%f309, [%r68+896];
	fma.rn.f32 	%f310, %f308, %f309, %f307;
	ld.shared.f32 	%f311, [%r5+60];
	ld.shared.f32 	%f312, [%r68+960];
	fma.rn.f32 	%f367, %f311, %f312, %f310;
	bar.sync 	0;
	add.s32 	%r97, %r97, 32;
$L__BB0_8:
	and.b32  	%r73, %r7, 16;
	setp.ne.s32 	%p6, %r73, 0;
	@%p6 bra 	$L__BB0_10;
	ld.param.u64 	%rd46, [_Z13sgemm2_kernelPKfS0_Pfj_param_1];
	ld.param.u64 	%rd43, [_Z13sgemm2_kernelPKfS0_Pfj_param_0];
	add.s32 	%r74, %r97, %r1;
	mad.lo.s32 	%r75, %r74, %r32, %r4;
	cvta.to.global.u64 	%rd32, %rd43;
	mul.wide.u32 	%rd33, %r75, 4;
	add.s64 	%rd34, %rd32, %rd33;
	ld.global.nc.f32 	%f313, [%rd34];
	shl.b32 	%r76, %r1, 2;
	add.s32 	%r77, %r5, %r76;
	st.shared.f32 	[%r77], %f313;
	add.s32 	%r78, %r6, %r97;
	cvta.to.global.u64 	%rd35, %rd46;
	mul.wide.u32 	%rd36, %r78, 4;
	add.s64 	%rd37, %rd35, %rd36;
	ld.global.nc.f32 	%f314, [%rd37];
	mov.u32 	%r81, _ZZ13sgemm2_kernelPKfS0_PfjE6localB;
	add.s32 	%r82, %r81, %r76;
	add.s32 	%r83, %r82, %r38;
	st.shared.f32 	[%r83], %f314;
	bar.sync 	0;
	ld.shared.f32 	%f315, [%r5];
	ld.shared.f32 	%f316, [%r82];
	fma.rn.f32 	%f317, %f315, %f316, %f367;
	ld.shared.f32 	%f318, [%r5+4];
	ld.shared.f32 	%f319, [%r82+64];
	fma.rn.f32 	%f320, %f318, %f319, %f317;
	ld.shared.f32 	%f321, [%r5+8];
	ld.shared.f32 	%f322, [%r82+128];
	fma.rn.f32 	%f323, %f321, %f322, %f320;
	ld.shared.f32 	%f324, [%r5+12];
	ld.shared.f32 	%f325, [%r82+192];
	fma.rn.f32 	%f326, %f324, %f325, %f323;
	ld.shared.f32 	%f327, [%r5+16];
	ld.shared.f32 	%f328, [%r82+256];
	fma.rn.f32 	%f329, %f327, %f328, %f326;
	ld.shared.f32 	%f330, [%r5+20];
	ld.shared.f32 	%f331, [%r82+320];
	fma.rn.f32 	%f332, %f330, %f331, %f329;
	ld.shared.f32 	%f333, [%r5+24];
	ld.shared.f32 	%f334, [%r82+384];
	fma.rn.f32 	%f335, %f333, %f334, %f332;
	ld.shared.f32 	%f336, [%r5+28];
	ld.shared.f32 	%f337, [%r82+448];
	fma.rn.f32 	%f338, %f336, %f337, %f335;
	ld.shared.f32 	%f339, [%r5+32];
	ld.shared.f32 	%f340, [%r82+512];
	fma.rn.f32 	%f341, %f339, %f340, %f338;
	ld.shared.f32 	%f342, [%r5+36];
	ld.shared.f32 	%f343, [%r82+576];
	fma.rn.f32 	%f344, %f342, %f343, %f341;
	ld.shared.f32 	%f345, [%r5+40];
	ld.shared.f32 	%f346, [%r82+640];
	fma.rn.f32 	%f347, %f345, %f346, %f344;
	ld.shared.f32 	%f348, [%r5+44];
	ld.shared.f32 	%f349, [%r82+704];
	fma.rn.f32 	%f350, %f348, %f349, %f347;
	ld.shared.f32 	%f351, [%r5+48];
	ld.shared.f32 	%f352, [%r82+768];
	fma.rn.f32 	%f353, %f351, %f352, %f350;
	ld.shared.f32 	%f354, [%r5+52];
	ld.shared.f32 	%f355, [%r82+832];
	fma.rn.f32 	%f356, %f354, %f355, %f353;
	ld.shared.f32 	%f357, [%r5+56];
	ld.shared.f32 	%f358, [%r82+896];
	fma.rn.f32 	%f359, %f357, %f358, %f356;
	ld.shared.f32 	%f360, [%r5+60];
	ld.shared.f32 	%f361, [%r82+960];
	fma.rn.f32 	%f367, %f360, %f361, %f359;
	bar.sync 	0;
$L__BB0_10:
	ld.param.u64 	%rd47, [_Z13sgemm2_kernelPKfS0_Pfj_param_2];
	cvta.to.global.u64 	%rd38, %rd47;
	mad.lo.s32 	%r88, %r32, %r2, %r4;
	mul.wide.u32 	%rd39, %r88, 4;
	add.s64 	%rd40, %rd38, %rd39;
	st.global.f32 	[%rd40], %f367;
	ret;

}


// ===== COMPILED SASS (sm_100) =====

	.target	sm_100

	.elftype	@"ET_EXEC"


//--------------------- .note.nv.tkinfo           --------------------------
	.section	.note.nv.tkinfo,"",@"SHT_NOTE"
	.sectionflags	@"SHF_NOTE_NV_TKINFO"
	.tkinfo
        /*0018*/ 	.word	0x00000002
        /*0030*/ 	.string	""
        /*0030*/ 	.string	"ptxas"
        /*0030*/ 	.string	"Cuda compilation tools, release 13.0, V13.0.88"
        /*0030*/ 	.string	"Build cuda_13.0.r13.0/compiler.36424714_0"
        /*0030*/ 	.string	"-arch sm_100 -m 64 "



//--------------------- .note.nv.cuinfo           --------------------------
	.section	.note.nv.cuinfo,"",@"SHT_NOTE"
	.sectionflags	@"SHF_NOTE_NV_CUINFO"
        /*0018*/ 	.short	0x0002
        /*001a*/ 	.short	0x0064
        /*001c*/ 	.short	0x0082
	.zero		2


//--------------------- .nv.info                  --------------------------
	.section	.nv.info,"",@"SHT_CUDA_INFO"
	.align	4


	//----- nvinfo : EIATTR_REGCOUNT
	.align		4
        /*0000*/ 	.byte	0x04, 0x2f
        /*0002*/ 	.short	(.L_1 - .L_0)
	.align		4
.L_0:
        /*0004*/ 	.word	index@(_Z13sgemm2_kernelPKfS0_Pfj)
        /*0008*/ 	.word	0x00000028


	//----- nvinfo : EIATTR_FRAME_SIZE
	.align		4
.L_1:
        /*000c*/ 	.byte	0x04, 0x11
        /*000e*/ 	.short	(.L_3 - .L_2)
	.align		4
.L_2:
        /*0010*/ 	.word	index@(_Z13sgemm2_kernelPKfS0_Pfj)
        /*0014*/ 	.word	0x00000000


	//----- nvinfo : EIATTR_MIN_STACK_SIZE
	.align		4
.L_3:
        /*0018*/ 	.byte	0x04, 0x12
        /*001a*/ 	.short	(.L_5 - .L_4)
	.align		4
.L_4:
        /*001c*/ 	.word	index@(_Z13sgemm2_kernelPKfS0_Pfj)
        /*0020*/ 	.word	0x00000000
.L_5:


//--------------------- .nv.compat                --------------------------
	.section	.nv.compat,"",@"SHT_CUDA_COMPAT_INFO"
	.align	4
        /*0000*/ 	.byte	0x02, 0x09, 0x00, 0x00, 0x02, 0x02, 0x01, 0x00, 0x02, 0x05, 0x05, 0x00, 0x03, 0x07, 0x01, 0x01
        /*0010*/ 	.byte	0x02, 0x03, 0x00, 0x00, 0x02, 0x06, 0x01, 0x00, 0x04, 0x0b, 0x08, 0x00, 0x09, 0x00, 0x00, 0x00
        /*0020*/ 	.byte	0x00, 0x00, 0x00, 0x00


//--------------------- .nv.info._Z13sgemm2_kernelPKfS0_Pfj --------------------------
	.section	.nv.info._Z13sgemm2_kernelPKfS0_Pfj,"",@"SHT_CUDA_INFO"
	.sectionflags	@""
	.align	4


	//----- nvinfo : EIATTR_CUDA_API_VERSION
	.align		4
        /*0000*/ 	.byte	0x04, 0x37
        /*0002*/ 	.short	(.L_7 - .L_6)
.L_6:
        /*0004*/ 	.word	0x00000082


	//----- nvinfo : EIATTR_KPARAM_INFO
	.align		4
.L_7:
        /*0008*/ 	.byte	0x04, 0x17
        /*000a*/ 	.short	(.L_9 - .L_8)
.L_8:
        /*000c*/ 	.word	0x00000000
        /*0010*/ 	.short	0x0003
        /*0012*/ 	.short	0x0018
        /*0014*/ 	.byte	0x00, 0xf0, 0x11, 0x00


	//----- nvinfo : EIATTR_KPARAM_INFO
	.align		4
.L_9:
        /*0018*/ 	.byte	0x04, 0x17
        /*001a*/ 	.short	(.L_11 - .L_10)
.L_10:
        /*001c*/ 	.word	0x00000000
        /*0020*/ 	.short	0x0002
        /*0022*/ 	.short	0x0010
        /*0024*/ 	.byte	0x00, 0xf5, 0x21, 0x00


	//----- nvinfo : EIATTR_KPARAM_INFO
	.align		4
.L_11:
        /*0028*/ 	.byte	0x04, 0x17
        /*002a*/ 	.short	(.L_13 - .L_12)
.L_12:
        /*002c*/ 	.word	0x00000000
        /*0030*/ 	.short	0x0001
        /*0032*/ 	.short	0x0008
        /*0034*/ 	.byte	0x00, 0xf5, 0x21, 0x00


	//----- nvinfo : EIATTR_KPARAM_INFO
	.align		4
.L_13:
        /*0038*/ 	.byte	0x04, 0x17
        /*003a*/ 	.short	(.L_15 - .L_14)
.L_14:
        /*003c*/ 	.word	0x00000000
        /*0040*/ 	.short	0x0000
        /*0042*/ 	.short	0x0000
        /*0044*/ 	.byte	0x00, 0xf5, 0x21, 0x00


	//----- nvinfo : EIATTR_SPARSE_MMA_MASK
	.align		4
.L_15:
        /*0048*/ 	.byte	0x03, 0x50
        /*004a*/ 	.short	0x0000


	//----- nvinfo : EIATTR_MAXREG_COUNT
	.align		4
        /*004c*/ 	.byte	0x03, 0x1b
        /*004e*/ 	.short	0x00ff


	//----- nvinfo : EIATTR_NUM_BARRIERS
	.align		4
        /*0050*/ 	.byte	0x02, 0x4c
        /*0052*/ 	.byte	0x01
	.zero		1


	//----- nvinfo : EIATTR_MERCURY_ISA_VERSION
	.align		4
        /*0054*/ 	.byte	0x03, 0x5f
        /*0056*/ 	.short	0x0101


	//----- nvinfo : EIATTR_VRC_CTA_INIT_COUNT
	.align		4
        /*0058*/ 	.byte	0x02, 0x4a
	.zero		1
	.zero		1


	//----- nvinfo : EIATTR_EXIT_INSTR_OFFSETS
	.align		4
        /*005c*/ 	.byte	0x04, 0x1c
        /*005e*/ 	.short	(.L_17 - .L_16)


	//   ....[0]....
.L_16:
        /*0060*/ 	.word	0x000018f0


	//----- nvinfo : EIATTR_CBANK_PARAM_SIZE
	.align		4
.L_17:
        /*0064*/ 	.byte	0x03, 0x19
        /*0066*/ 	.short	0x001c


	//----- nvinfo : EIATTR_PARAM_CBANK
	.align		4
        /*0068*/ 	.byte	0x04, 0x0a
        /*006a*/ 	.short	(.L_19 - .L_18)
	.align		4
.L_18:
        /*006c*/ 	.word	index@(.nv.constant0._Z13sgemm2_kernelPKfS0_Pfj)
        /*0070*/ 	.short	0x0380
        /*0072*/ 	.short	0x001c


	//----- nvinfo : EIATTR_SW_WAR
	.align		4
.L_19:
        /*0074*/ 	.byte	0x04, 0x36
        /*0076*/ 	.short	(.L_21 - .L_20)
.L_20:
        /*0078*/ 	.word	0x00000008
.L_21:


//--------------------- .nv.callgraph             --------------------------
	.section	.nv.callgraph,"",@"SHT_CUDA_CALLGRAPH"
	.align	4
	.sectionentsize	8
	.align		4
        /*0000*/ 	.word	0x00000000
	.align		4
        /*0004*/ 	.word	0xffffffff
	.align		4
        /*0008*/ 	.word	0x00000000
	.align		4
        /*000c*/ 	.word	0xfffffffe
	.align		4
        /*0010*/ 	.word	0x00000000
	.align		4
        /*0014*/ 	.word	0xfffffffd
	.align		4
        /*0018*/ 	.word	0x00000000
	.align		4
        /*001c*/ 	.word	0xfffffffc


//--------------------- .text._Z13sgemm2_kernelPKfS0_Pfj --------------------------
	.section	.text._Z13sgemm2_kernelPKfS0_Pfj,"ax",@progbits
	.align	128
        .global         _Z13sgemm2_kernelPKfS0_Pfj
        .type           _Z13sgemm2_kernelPKfS0_Pfj,@function
        .size           _Z13sgemm2_kernelPKfS0_Pfj,(.L_x_5 - _Z13sgemm2_kernelPKfS0_Pfj)
        .other          _Z13sgemm2_kernelPKfS0_Pfj,@"STO_CUDA_ENTRY STV_DEFAULT"
_Z13sgemm2_kernelPKfS0_Pfj:
.text._Z13sgemm2_kernelPKfS0_Pfj:
[----:B------:R-:W-:Y:S08]  /*0000*/  LDC R1, c[0x0][0x37c] ;  /* 0x0000df00ff017b82 */ /* 0x000ff00000000800 */
[----:B------:R-:W0:Y:S01]  /*0010*/  LDC R3, c[0x0][0x398] ;  /* 0x0000e600ff037b82 */ /* 0x000e220000000800 */
[----:B------:R-:W1:Y:S01]  /*0020*/  S2R R0, SR_TID.X ;  /* 0x0000000000007919 */ /* 0x000e620000002100 */
[----:B------:R-:W2:Y:S01]  /*0030*/  LDCU.64 UR8, c[0x0][0x358] ;  /* 0x00006b00ff0877ac */ /* 0x000ea20008000a00 */
[----:B------:R-:W-:Y:S01]  /*0040*/  HFMA2 R19, -RZ, RZ, 0, 0 ;  /* 0x00000000ff137431 */ /* 0x000fe200000001ff */
[----:B------:R-:W3:Y:S04]  /*0050*/  S2R R2, SR_TID.Y ;  /* 0x0000000000027919 */ /* 0x000ee80000002200 */
[----:B------:R-:W1:Y:S08]  /*0060*/  LDC R7, c[0x0][0x360] ;  /* 0x0000d800ff077b82 */ /* 0x000e700000000800 */
[----:B------:R-:W1:Y:S08]  /*0070*/  S2UR UR4, SR_CTAID.X ;  /* 0x00000000000479c3 */ /* 0x000e700000002500 */
[----:B------:R-:W3:Y:S01]  /*0080*/  S2UR UR5, SR_CTAID.Y ;  /* 0x00000000000579c3 */ /* 0x000ee20000002600 */
[----:B0-----:R-:W-:-:S07]  /*0090*/  ISETP.GE.AND P0, PT, R3, 0x1, PT ;  /* 0x000000010300780c */ /* 0x001fce0003f06270 */
[----:B------:R-:W3:Y:S01]  /*00a0*/  LDC R5, c[0x0][0x364] ;  /* 0x0000d900ff057b82 */ /* 0x000ee20000000800 */
[----:B-1----:R-:W-:Y:S02]  /*00b0*/  IMAD R7, R7, UR4, R0 ;  /* 0x0000000407077c24 */ /* 0x002fe4000f8e0200 */
[----:B---3--:R-:W-:-:S03]  /*00c0*/  IMAD R6, R5, UR5, R2 ;  /* 0x0000000505067c24 */ /* 0x008fc6000f8e0202 */
[----:B--2---:R-:W-:Y:S05]  /*00d0*/  @!P0 BRA `(.L_x_0) ;  /* 0x0000001400f48947 */ /* 0x004fea0003800000 */
[----:B------:R-:W0:Y:S01]  /*00e0*/  S2UR UR7, SR_CgaCtaId ;  /* 0x00000000000779c3 */ /* 0x000e220000008800 */
[C---:B------:R-:W-:Y:S01]  /*00f0*/  ISETP.GE.U32.AND P0, PT, R3.reuse, 0x31, PT ;  /* 0x000000310300780c */ /* 0x040fe20003f06070 */
[----:B------:R-:W-:Y:S01]  /*0100*/  UMOV UR5, 0x400 ;  /* 0x0000040000057882 */ /* 0x000fe20000000000 */
[----:B------:R-:W-:Y:S01]  /*0110*/  IADD3 R25, PT, PT, R3, -0x1, RZ ;  /* 0xffffffff03197810 */ /* 0x000fe20007ffe0ff */
[----:B------:R-:W-:Y:S01]  /*0120*/  IMAD R4, R7, R3, R2 ;  /* 0x0000000307047224 */ /* 0x000fe200078e0202 */
[----:B------:R-:W-:Y:S02]  /*0130*/  MOV R19, RZ ;  /* 0x000000ff00137202 */ /* 0x000fe40000000f00 */
[----:B------:R-:W-:Y:S01]  /*0140*/  LEA.HI R23, R25, 0x1, RZ, 0x1c ;  /* 0x0000000119177811 */ /* 0x000fe200078fe0ff */
[----:B0-----:R-:W-:-:S06]  /*0150*/  ULEA UR4, UR7, UR5, 0x18 ;  /* 0x0000000507047291 */ /* 0x001fcc000f8ec0ff */
[----:B------:R-:W-:Y:S01]  /*0160*/  LEA R5, R2, UR4, 0x6 ;  /* 0x0000000402057c11 */ /* 0x000fe2000f8e30ff */
[----:B------:R-:W-:Y:S01]  /*0170*/  UMOV UR4, URZ ;  /* 0x000000ff00047c82 */ /* 0x000fe20008000000 */
[----:B------:R-:W-:Y:S05]  /*0180*/  @!P0 BRA `(.L_x_1) ;  /* 0x0000000c00408947 */ /* 0x000fea0003800000 */
[C---:B------:R-:W-:Y:S01]  /*0190*/  IADD3 R30, PT, PT, R0.reuse, 0x10, RZ ;  /* 0x00000010001e7810 */ /* 0x040fe20007ffe0ff */
[CCC-:B------:R-:W-:Y:S01]  /*01a0*/  IMAD R24, R0.reuse, R3.reuse, R6.reuse ;  /* 0x0000000300187224 */ /* 0x1c0fe200078e0206 */
[C---:B------:R-:W-:Y:S01]  /*01b0*/  IADD3 R28, PT, PT, R0.reuse, 0x20, RZ ;  /* 0x00000020001c7810 */ /* 0x040fe20007ffe0ff */
[----:B------:R-:W-:Y:S01]  /*01c0*/  UMOV UR4, 0x20 ;  /* 0x0000002000047882 */ /* 0x000fe20000000000 */
[----:B------:R-:W-:Y:S01]  /*01d0*/  IADD3 R26, PT, PT, R0, 0x30, RZ ;  /* 0x00000030001a7810 */ /* 0x000fe20007ffe0ff */
[-CC-:B------:R-:W-:Y:S01]  /*01e0*/  IMAD R30, R30, R3.reuse, R6.reuse ;  /* 0x000000031e1e7224 */ /* 0x180fe200078e0206 */
[----:B------:R-:W-:Y:S01]  /*01f0*/  LOP3.LUT R22, R23, 0x1ffffffc, RZ, 0xc0, !PT ;  /* 0x1ffffffc17167812 */ /* 0x000fe200078ec0ff */
[-CC-:B------:R-:W-:Y:S01]  /*0200*/  IMAD R28, R28, R3.reuse, R6.reuse ;  /* 0x000000031c1c7224 */ /* 0x180fe200078e0206 */
[----:B------:R-:W-:Y:S01]  /*0210*/  MOV R19, RZ ;  /* 0x000000ff00137202 */ /* 0x000fe20000000f00 */
[----:B------:R-:W-:Y:S01]  /*0220*/  IMAD R26, R26, R3, R6 ;  /* 0x000000031a1a7224 */ /* 0x000fe200078e0206 */
[----:B------:R-:W-:-:S02]  /*0230*/  MOV R20, R4 ;  /* 0x0000000400147202 */ /* 0x000fc40000000f00 */
[----:B------:R-:W-:-:S07]  /*0240*/  IADD3 R22, PT, PT, -R22, RZ, RZ ;  /* 0x000000ff16167210 */ /* 0x000fce0007ffe1ff */
.L_x_2:
[----:B------:R-:W0:Y:S08]  /*0250*/  LDC.64 R32, c[0x0][0x380] ;  /* 0x0000e000ff207b82 */ /* 0x000e300000000a00 */
[----:B------:R-:W1:Y:S01]  /*0260*/  LDC.64 R34, c[0x0][0x388] ;  /* 0x0000e200ff227b82 */ /* 0x000e620000000a00 */
[----:B0-----:R-:W-:-:S05]  /*0270*/  IMAD.WIDE.U32 R12, R24, 0x4, R32 ;  /* 0x00000004180c7825 */ /* 0x001fca00078e0020 */
[----:B------:R-:W2:Y:S01]  /*0280*/  LDG.E.CONSTANT R18, desc[UR8][R12.64] ;  /* 0x000000080c127981 */ /* 0x000ea2000c1e9900 */
[----:B-1----:R-:W-:-:S06]  /*0290*/  IMAD.WIDE.U32 R10, R20, 0x4, R34 ;  /* 0x00000004140a7825 */ /* 0x002fcc00078e0022 */
[----:B------:R-:W3:Y:S01]  /*02a0*/  LDG.E.CONSTANT R10, desc[UR8][R10.64] ;  /* 0x000000080a0a7981 */ /* 0x000ee2000c1e9900 */
[----:B------:R-:W-:Y:S01]  /*02b0*/  IADD3 R37, PT, PT, R20, 0x10, RZ ;  /* 0x0000001014257810 */ /* 0x000fe20007ffe0ff */
[----:B------:R-:W-:-:S04]  /*02c0*/  IMAD.WIDE.U32 R8, R30, 0x4, R32 ;  /* 0x000000041e087825 */ /* 0x000fc800078e0020 */
[----:B------:R-:W-:Y:S01]  /*02d0*/  IMAD.WIDE.U32 R36, R37, 0x4, R34 ;  /* 0x0000000425247825 */ /* 0x000fe200078e0022 */
[----:B------:R0:W4:Y:S01]  /*02e0*/  LDG.E.CONSTANT R17, desc[UR8][R8.64] ;  /* 0x0000000808117981 */ /* 0x000122000c1e9900 */
[----:B------:R-:W-:-:S04]  /*02f0*/  UIADD3 UR6, UPT, UPT, UR5, 0x400, URZ ;  /* 0x0000040005067890 */ /* 0x000fc8000fffe0ff */
[----:B------:R-:W5:Y:S01]  /*0300*/  LDG.E.CONSTANT R36, desc[UR8][R36.64] ;  /* 0x0000000824247981 */ /* 0x000f62000c1e9900 */
[----:B------:R-:W-:Y:S01]  /*0310*/  ULEA UR6, UR7, UR6, 0x18 ;  /* 0x0000000607067291 */ /* 0x000fe2000f8ec0ff */
[----:B------:R-:W-:-:S05]  /*0320*/  LEA R29, R0, R5, 0x2 ;  /* 0x00000005001d7211 */ /* 0x000fca00078e10ff */
[----:B------:R-:W-:-:S04]  /*0330*/  LEA R21, R0, UR6, 0x2 ;  /* 0x0000000600157c11 */ /* 0x000fc8000f8e10ff */
[----:B------:R-:W-:Y:S01]  /*0340*/  LEA R27, R2, R21, 0x6 ;  /* 0x00000015021b7211 */ /* 0x000fe200078e30ff */
[----:B--2---:R-:W-:Y:S04]  /*0350*/  STS [R29], R18 ;  /* 0x000000121d007388 */ /* 0x004fe80000000800 */
[----:B---3--:R-:W-:Y:S01]  /*0360*/  STS [R27], R10 ;  /* 0x0000000a1b007388 */ /* 0x008fe20000000800 */
[----:B------:R-:W-:Y:S06]  /*0370*/  BAR.SYNC.DEFER_BLOCKING 0x0 ;  /* 0x0000000000007b1d */ /* 0x000fec0000010000 */
[----:B------:R-:W-:Y:S04]  /*0380*/  LDS R11, [R21] ;  /* 0x00000000150b7984 */ /* 0x000fe80000000800 */
[----:B------:R-:W1:Y:S04]  /*0390*/  LDS.128 R12, [R5] ;  /* 0x00000000050c7984 */ /* 0x000e680000000c00 */
[----:B0-----:R-:W0:Y:S04]  /*03a0*/  LDS R9, [R21+0x40] ;  /* 0x0000400015097984 */ /* 0x001e280000000800 */
[----:B------:R-:W2:Y:S04]  /*03b0*/  LDS R8, [R21+0x80] ;  /* 0x0000800015087984 */ /* 0x000ea80000000800 */
[----:B------:R-:W3:Y:S04]  /*03c0*/  LDS R16, [R21+0xc0] ;  /* 0x0000c00015107984 */ /* 0x000ee80000000800 */
[----:B------:R-:W-:Y:S01]  /*03d0*/  LDS R31, [R21+0x200] ;  /* 0x00020000151f7984 */ /* 0x000fe20000000800 */
[----:B-1----:R-:W-:-:S04]  /*03e0*/  FFMA R12, R12, R11, R19 ;  /* 0x0000000b0c0c7223 */ /* 0x002fc80000000013 */
[----:B0-----:R-:W-:Y:S02]  /*03f0*/  FFMA R9, R9, R13, R12 ;  /* 0x0000000d09097223 */ /* 0x001fe4000000000c */
[----:B------:R-:W-:Y:S02]  /*0400*/  LDS R12, [R21+0x100] ;  /* 0x00010000150c7984 */ /* 0x000fe40000000800 */
[----:B--2---:R-:W-:Y:S02]  /*0410*/  FFMA R13, R8, R14, R9 ;  /* 0x0000000e080d7223 */ /* 0x004fe40000000009 */
[----:B------:R-:W0:Y:S02]  /*0420*/  LDS.128 R8, [R5+0x10] ;  /* 0x0000100005087984 */ /* 0x000e240000000c00 */
[----:B---3--:R-:W-:Y:S02]  /*0430*/  FFMA R13, R16, R15, R13 ;  /* 0x0000000f100d7223 */ /* 0x008fe4000000000d */
[----:B------:R-:W1:Y:S04]  /*0440*/  LDS R15, [R21+0x140] ;  /* 0x00014000150f7984 */ /* 0x000e680000000800 */
[----:B------:R-:W2:Y:S01]  /*0450*/  LDS R14, [R21+0x180] ;  /* 0x00018000150e7984 */ /* 0x000ea20000000800 */
[----:B0-----:R-:W-:-:S03]  /*0460*/  FFMA R12, R8, R12, R13 ;  /* 0x0000000c080c7223 */ /* 0x001fc6000000000d */
[----:B------:R-:W0:Y:S01]  /*0470*/  LDS R8, [R21+0x1c0] ;  /* 0x0001c00015087984 */ /* 0x000e220000000800 */
[----:B-1----:R-:W-:-:S04]  /*0480*/  FFMA R9, R15, R9, R12 ;  /* 0x000000090f097223 */ /* 0x002fc8000000000c */
[----:B--2---:R-:W-:Y:S02]  /*0490*/  FFMA R9, R14, R10, R9 ;  /* 0x0000000a0e097223 */ /* 0x004fe40000000009 */
[----:B------:R-:W1:Y:S04]  /*04a0*/  LDS.128 R12, [R5+0x20] ;  /* 0x00002000050c7984 */ /* 0x000e680000000c00 */
[----:B------:R-:W2:Y:S01]  /*04b0*/  LDS R10, [R21+0x240] ;  /* 0x00024000150a7984 */ /* 0x000ea20000000800 */
[----:B------:R-:W-:-:S06]  /*04c0*/  IMAD.WIDE.U32 R18, R28, 0x4, R32 ;  /* 0x000000041c127825 */ /* 0x000fcc00078e0020 */
[----:B------:R-:W3:Y:S01]  /*04d0*/  LDG.E.CONSTANT R18, desc[UR8][R18.64] ;  /* 0x0000000812127981 */ /* 0x000ee2000c1e9900 */
[----:B0-----:R-:W-:-:S03]  /*04e0*/  FFMA R9, R8, R11, R9 ;  /* 0x0000000b08097223 */ /* 0x001fc60000000009 */
[----:B------:R-:W0:Y:S01]  /*04f0*/  LDS R11, [R21+0x280] ;  /* 0x00028000150b7984 */ /* 0x000e220000000800 */
[----:B-1----:R-:W-:Y:S01]  /*0500*/  FFMA R31, R12, R31, R9 ;  /* 0x0000001f0c1f7223 */ /* 0x002fe20000000009 */
[----:B------:R-:W-:Y:S02]  /*0510*/  IADD3 R9, PT, PT, R20, 0x20, RZ ;  /* 0x0000002014097810 */ /* 0x000fe40007ffe0ff */
[----:B------:R-:W1:Y:S03]  /*0520*/  LDS R12, [R21+0x2c0] ;  /* 0x0002c000150c7984 */ /* 0x000e660000000800 */
[----:B------:R-:W-:-:S05]  /*0530*/  IMAD.WIDE.U32 R8, R9, 0x4, R34 ;  /* 0x0000000409087825 */ /* 0x000fca00078e0022 */
[----:B------:R4:W3:Y:S01]  /*0540*/  LDG.E.CONSTANT R16, desc[UR8][R8.64] ;  /* 0x0000000808107981 */ /* 0x0008e2000c1e9900 */
[----:B--2---:R-:W-:-:S03]  /*0550*/  FFMA R10, R10, R13, R31 ;  /* 0x0000000d0a0a7223 */ /* 0x004fc6000000001f */
[----:B------:R-:W-:Y:S01]  /*0560*/  LDS R13, [R21+0x340] ;  /* 0x00034000150d7984 */ /* 0x000fe20000000800 */
[----:B0-----:R-:W-:-:S03]  /*0570*/  FFMA R11, R11, R14, R10 ;  /* 0x0000000e0b0b7223 */ /* 0x001fc6000000000a */
[----:B------:R-:W-:Y:S01]  /*0580*/  LDS R14, [R21+0x380] ;  /* 0x00038000150e7984 */ /* 0x000fe20000000800 */
[----:B-1----:R-:W-:-:S03]  /*0590*/  FFMA R15, R12, R15, R11 ;  /* 0x0000000f0c0f7223 */ /* 0x002fc6000000000b */
[----:B------:R-:W-:Y:S04]  /*05a0*/  LDS R12, [R21+0x300] ;  /* 0x00030000150c7984 */ /* 0x000fe80000000800 */
[----:B----4-:R-:W0:Y:S02]  /*05b0*/  LDS.128 R8, [R5+0x30] ;  /* 0x0000300005087984 */ /* 0x010e240000000c00 */
[----:B0-----:R-:W-:-:S04]  /*05c0*/  FFMA R12, R8, R12, R15 ;  /* 0x0000000c080c7223 */ /* 0x001fc8000000000f */
[----:B------:R-:W-:Y:S02]  /*05d0*/  FFMA R13, R13, R9, R12 ;  /* 0x000000090d0d7223 */ /* 0x000fe4000000000c */
[----:B------:R-:W0:Y:S01]  /*05e0*/  LDS R9, [R21+0x3c0] ;  /* 0x0003c00015097984 */ /* 0x000e220000000800 */
[----:B------:R-:W-:Y:S06]  /*05f0*/  BAR.SYNC.DEFER_BLOCKING 0x0 ;  /* 0x0000000000007b1d */ /* 0x000fec0000010000 */
[----:B------:R-:W-:Y:S04]  /*0600*/  STS [R29], R17 ;  /* 0x000000111d007388 */ /* 0x000fe80000000800 */
[----:B-----5:R-:W-:Y:S01]  /*0610*/  STS [R27], R36 ;  /* 0x000000241b007388 */ /* 0x020fe20000000800 */
[----:B------:R-:W-:Y:S01]  /*0620*/  BAR.SYNC.DEFER_BLOCKING 0x0 ;  /* 0x0000000000007b1d */ /* 0x000fe20000010000 */
[----:B------:R-:W-:-:S05]  /*0630*/  FFMA R10, R14, R10, R13 ;  /* 0x0000000a0e0a7223 */ /* 0x000fca000000000d */
[----:B------:R-:W-:Y:S04]  /*0640*/  LDS R8, [R21] ;  /* 0x0000000015087984 */ /* 0x000fe80000000800 */
[----:B------:R-:W1:Y:S04]  /*0650*/  LDS.128 R12, [R5] ;  /* 0x00000000050c7984 */ /* 0x000e680000000c00 */
[----:B------:R-:W2:Y:S04]  /*0660*/  LDS R19, [R21+0x40] ;  /* 0x0000400015137984 */ /* 0x000ea80000000800 */
[----:B------:R-:W4:Y:S01]  /*0670*/  LDS R31, [R21+0x80] ;  /* 0x00008000151f7984 */ /* 0x000f220000000800 */
[----:B0-----:R-:W-:-:S03]  /*0680*/  FFMA R9, R9, R11, R10 ;  /* 0x0000000b09097223 */ /* 0x001fc6000000000a */
[----:B------:R-:W0:Y:S04]  /*0690*/  LDS R17, [R21+0xc0] ;  /* 0x0000c00015117984 */ /* 0x000e280000000800 */
[----:B------:R-:W-:Y:S01]  /*06a0*/  LDS R36, [R21+0x180] ;  /* 0x0001800015247984 */ /* 0x000fe20000000800 */
[----:B-1----:R-:W-:-:S03]  /*06b0*/  FFMA R8, R12, R8, R9 ;  /* 0x000000080c087223 */ /* 0x002fc60000000009 */
[----:B------:R-:W-:Y:S01]  /*06c0*/  LDS R12, [R21+0x100] ;  /* 0x00010000150c7984 */ /* 0x000fe20000000800 */
[----:B--2---:R-:W-:-:S03]  /*06d0*/  FFMA R13, R19, R13, R8 ;  /* 0x0000000d130d7223 */ /* 0x004fc60000000008 */
[----:B------:R-:W1:Y:S01]  /*06e0*/  LDS.128 R8, [R5+0x10] ;  /* 0x0000100005087984 */ /* 0x000e620000000c00 */
[----:B----4-:R-:W-:-:S03]  /*06f0*/  FFMA R14, R31, R14, R13 ;  /* 0x0000000e1f0e7223 */ /* 0x010fc6000000000d */
[----:B------:R-:W2:Y:S01]  /*0700*/  LDS R13, [R21+0x140] ;  /* 0x00014000150d7984 */ /* 0x000ea20000000800 */
[----:B0-----:R-:W-:-:S03]  /*0710*/  FFMA R15, R17, R15, R14 ;  /* 0x0000000f110f7223 */ /* 0x001fc6000000000e */
[----:B------:R-:W-:Y:S04]  /*0720*/  LDS R31, [R21+0x240] ;  /* 0x00024000151f7984 */ /* 0x000fe80000000800 */
[----:B------:R-:W-:Y:S04]  /*0730*/  LDS R19, [R21+0x280] ;  /* 0x0002800015137984 */ /* 0x000fe80000000800 */
[----:B------:R-:W-:Y:S01]  /*0740*/  LDS R17, [R21+0x2c0] ;  /* 0x0002c00015117984 */ /* 0x000fe20000000800 */
[----:B-1----:R-:W-:-:S03]  /*0750*/  FFMA R12, R8, R12, R15 ;  /* 0x0000000c080c7223 */ /* 0x002fc6000000000f */
[----:B------:R-:W0:Y:S01]  /*0760*/  LDS R8, [R21+0x1c0] ;  /* 0x0001c00015087984 */ /* 0x000e220000000800 */
[----:B--2---:R-:W-:-:S03]  /*0770*/  FFMA R9, R13, R9, R12 ;  /* 0x000000090d097223 */ /* 0x004fc6000000000c */
[----:B------:R-:W-:Y:S01]  /*0780*/  LDS.128 R12, [R5+0x20] ;  /* 0x00002000050c7984 */ /* 0x000fe20000000c00 */
[----:B------:R-:W-:-:S03]  /*0790*/  FFMA R9, R36, R10, R9 ;  /* 0x0000000a24097223 */ /* 0x000fc60000000009 */
[----:B------:R-:W1:Y:S04]  /*07a0*/  LDS R10, [R21+0x200] ;  /* 0x00020000150a7984 */ /* 0x000e680000000800 */
[----:B------:R-:W-:Y:S01]  /*07b0*/  LDS R36, [R21+0x340] ;  /* 0x0003400015247984 */ /* 0x000fe20000000800 */
[----:B0-----:R-:W-:-:S04]  /*07c0*/  FFMA R9, R8, R11, R9 ;  /* 0x0000000b08097223 */ /* 0x001fc80000000009 */
[----:B-1----:R-:W-:-:S04]  /*07d0*/  FFMA R10, R12, R10, R9 ;  /* 0x0000000a0c0a7223 */ /* 0x002fc80000000009 */
[----:B------:R-:W-:Y:S02]  /*07e0*/  FFMA R12, R31, R13, R10 ;  /* 0x0000000d1f0c7223 */ /* 0x000fe4000000000a */
[----:B------:R-:W-:Y:S02]  /*07f0*/  LDS R13, [R21+0x300] ;  /* 0x00030000150d7984 */ /* 0x000fe40000000800 */
[----:B------:R-:W-:Y:S02]  /*0800*/  FFMA R12, R19, R14, R12 ;  /* 0x0000000e130c7223 */ /* 0x000fe4000000000c */
[----:B------:R-:W0:Y:S02]  /*0810*/  LDS.128 R8, [R5+0x30] ;  /* 0x0000300005087984 */ /* 0x000e240000000c00 */
[----:B------:R-:W-:Y:S02]  /*0820*/  FFMA R15, R17, R15, R12 ;  /* 0x0000000f110f7223 */ /* 0x000fe4000000000c */
[----:B------:R-:W1:Y:S04]  /*0830*/  LDS R19, [R21+0x380] ;  /* 0x0003800015137984 */ /* 0x000e680000000800 */
[----:B------:R-:W2:Y:S01]  /*0840*/  LDS R17, [R21+0x3c0] ;  /* 0x0003c00015117984 */ /* 0x000ea20000000800 */
[----:B------:R-:W-:Y:S01]  /*0850*/  BAR.SYNC.DEFER_BLOCKING 0x0 ;  /* 0x0000000000007b1d */ /* 0x000fe20000010000 */
[----:B------:R-:W-:-:S06]  /*0860*/  IMAD.WIDE.U32 R32, R26, 0x4, R32 ;  /* 0x000000041a207825 */ /* 0x000fcc00078e0020 */
[----:B------:R0:W4:Y:S04]  /*0870*/  LDG.E.CONSTANT R32, desc[UR8][R32.64] ;  /* 0x0000000820207981 */ /* 0x000128000c1e9900 */
[----:B---3--:R-:W-:Y:S04]  /*0880*/  STS [R29], R18 ;  /* 0x000000121d007388 */ /* 0x008fe80000000800 */
[----:B------:R-:W-:Y:S01]  /*0890*/  STS [R27], R16 ;  /* 0x000000101b007388 */ /* 0x000fe20000000800 */
[----:B------:R-:W-:Y:S01]  /*08a0*/  BAR.SYNC.DEFER_BLOCKING 0x0 ;  /* 0x0000000000007b1d */ /* 0x000fe20000010000 */
[----:B0-----:R-:W-:-:S05]  /*08b0*/  FFMA R33, R8, R13, R15 ;  /* 0x0000000d08217223 */ /* 0x001fca000000000f */
[----:B------:R-:W-:Y:S04]  /*08c0*/  LDS R31, [R21] ;  /* 0x00000000151f7984 */ /* 0x000fe80000000800 */
[----:B------:R-:W0:Y:S01]  /*08d0*/  LDS.128 R12, [R5] ;  /* 0x00000000050c7984 */ /* 0x000e220000000c00 */
[----:B------:R-:W-:-:S03]  /*08e0*/  FFMA R8, R36, R9, R33 ;  /* 0x0000000924087223 */ /* 0x000fc60000000021 */
[----:B------:R-:W3:Y:S01]  /*08f0*/  LDS R36, [R21+0x40] ;  /* 0x0000400015247984 */ /* 0x000ee20000000800 */
[----:B-1----:R-:W-:-:S03]  /*0900*/  FFMA R8, R19, R10, R8 ;  /* 0x0000000a13087223 */ /* 0x002fc60000000008 */
[----:B------:R-:W1:Y:S01]  /*0910*/  LDS R19, [R21+0x80] ;  /* 0x0000800015137984 */ /* 0x000e620000000800 */
[----:B--2---:R-:W-:-:S03]  /*0920*/  FFMA R11, R17, R11, R8 ;  /* 0x0000000b110b7223 */ /* 0x004fc60000000008 */
[----:B------:R-:W2:Y:S04]  /*0930*/  LDS R18, [R21+0xc0] ;  /* 0x0000c00015127984 */ /* 0x000ea80000000800 */
[----:B------:R-:W-:Y:S04]  /*0940*/  LDS R17, [R21+0x100] ;  /* 0x0001000015117984 */ /* 0x000fe80000000800 */
[----:B------:R-:W-:Y:S04]  /*0950*/  LDS R16, [R21+0x140] ;  /* 0x0001400015107984 */ /* 0x000fe80000000800 */
[----:B------:R-:W-:Y:S01]  /*0960*/  LDS R33, [R21+0x340] ;  /* 0x0003400015217984 */ /* 0x000fe20000000800 */
[----:B0-----:R-:W-:-:S03]  /*0970*/  FFMA R31, R12, R31, R11 ;  /* 0x0000001f0c1f7223 */ /* 0x001fc6000000000b */
[----:B------:R-:W0:Y:S01]  /*0980*/  LDS.128 R8, [R5+0x10] ;  /* 0x0000100005087984 */ /* 0x000e220000000c00 */
[----:B---3--:R-:W-:-:S03]  /*0990*/  FFMA R36, R36, R13, R31 ;  /* 0x0000000d24247223 */ /* 0x008fc6000000001f */
[----:B------:R-:W-:Y:S01]  /*09a0*/  LDS R31, [R21+0x200] ;  /* 0x00020000151f7984 */ /* 0x000fe20000000800 */
[----:B-1----:R-:W-:-:S03]  /*09b0*/  FFMA R13, R19, R14, R36 ;  /* 0x0000000e130d7223 */ /* 0x002fc60000000024 */
[----:B------:R-:W1:Y:S01]  /*09c0*/  LDS R19, [R21+0x180] ;  /* 0x0001800015137984 */ /* 0x000e620000000800 */
[----:B--2---:R-:W-:-:S03]  /*09d0*/  FFMA R13, R18, R15, R13 ;  /* 0x0000000f120d7223 */ /* 0x004fc6000000000d */
[----:B------:R-:W2:Y:S04]  /*09e0*/  LDS R18, [R21+0x1c0] ;  /* 0x0001c00015127984 */ /* 0x000ea80000000800 */
[----:B------:R-:W-:Y:S01]  /*09f0*/  LDS R36, [R21+0x3c0] ;  /* 0x0003c00015247984 */ /* 0x000fe20000000800 */
[----:B0-----:R-:W-:-:S03]  /*0a00*/  FFMA R17, R8, R17, R13 ;  /* 0x0000001108117223 */ /* 0x001fc6000000000d */
[----:B------:R-:W0:Y:S04]  /*0a10*/  LDS.128 R12, [R5+0x20] ;  /* 0x00002000050c7984 */ /* 0x000e280000000c00 */
[----:B------:R-:W3:Y:S01]  /*0a20*/  LDS R8, [R21+0x240] ;  /* 0x0002400015087984 */ /* 0x000ee20000000800 */
[----:B------:R-:W-:-:S03]  /*0a30*/  FFMA R16, R16, R9, R17 ;  /* 0x0000000910107223 */ /* 0x000fc60000000011 */
[----:B------:R-:W5:Y:S01]  /*0a40*/  LDS R9, [R21+0x280] ;  /* 0x0002800015097984 */ /* 0x000f620000000800 */
[----:B-1----:R-:W-:-:S04]  /*0a50*/  FFMA R19, R19, R10, R16 ;  /* 0x0000000a13137223 */ /* 0x002fc80000000010 */
[----:B--2---:R-:W-:Y:S02]  /*0a60*/  FFMA R11, R18, R11, R19 ;  /* 0x0000000b120b7223 */ /* 0x004fe40000000013 */
[----:B------:R-:W-:Y:S02]  /*0a70*/  LDS.128 R16, [R5+0x30] ;  /* 0x0000300005107984 */ /* 0x000fe40000000c00 */
[----:B0-----:R-:W-:Y:S02]  /*0a80*/  FFMA R11, R12, R31, R11 ;  /* 0x0000001f0c0b7223 */ /* 0x001fe4000000000b */
[----:B------:R-:W0:Y:S02]  /*0a90*/  LDS R12, [R21+0x2c0] ;  /* 0x0002c000150c7984 */ /* 0x000e240000000800 */
[----:B---3--:R-:W-:Y:S01]  /*0aa0*/  FFMA R8, R8, R13, R11 ;  /* 0x0000000d08087223 */ /* 0x008fe2000000000b */
[----:B------:R-:W-:Y:S01]  /*0ab0*/  IADD3 R11, PT, PT, R20, 0x30, RZ ;  /* 0x00000030140b7810 */ /* 0x000fe20007ffe0ff */
[----:B------:R-:W1:Y:S04]  /*0ac0*/  LDS R13, [R21+0x300] ;  /* 0x00030000150d7984 */ /* 0x000e680000000800 */
[----:B------:R-:W-:Y:S01]  /*0ad0*/  IMAD.WIDE.U32 R34, R11, 0x4, R34 ;  /* 0x000000040b227825 */ /* 0x000fe200078e0022 */
[----:B------:R-:W2:Y:S01]  /*0ae0*/  LDS R31, [R21+0x380] ;  /* 0x00038000151f7984 */ /* 0x000ea20000000800 */
[----:B------:R-:W-:Y:S06]  /*0af0*/  BAR.SYNC.DEFER_BLOCKING 0x0 ;  /* 0x0000000000007b1d */ /* 0x000fec0000010000 */
[----:B------:R-:W3:Y:S01]  /*0b00*/  LDG.E.CONSTANT R35, desc[UR8][R34.64] ;  /* 0x0000000822237981 */ /* 0x000ee2000c1e9900 */
[----:B-----5:R-:W-:-:S04]  /*0b10*/  FFMA R14, R9, R14, R8 ;  /* 0x0000000e090e7223 */ /* 0x020fc80000000008 */
[----:B0-----:R-:W-:-:S04]  /*0b20*/  FFMA R15, R12, R15, R14 ;  /* 0x0000000f0c0f7223 */ /* 0x001fc8000000000e */
[----:B-1----:R-:W-:-:S04]  /*0b30*/  FFMA R12, R16, R13, R15 ;  /* 0x0000000d100c7223 */ /* 0x002fc8000000000f */
[----:B------:R-:W-:-:S04]  /*0b40*/  FFMA R12, R33, R17, R12 ;  /* 0x00000011210c7223 */ /* 0x000fc8000000000c */
[----:B--2---:R-:W-:-:S04]  /*0b50*/  FFMA R17, R31, R18, R12 ;  /* 0x000000121f117223 */ /* 0x004fc8000000000c */
[----:B------:R-:W-:Y:S01]  /*0b60*/  FFMA R17, R36, R19, R17 ;  /* 0x0000001324117223 */ /* 0x000fe20000000011 */
[----:B----4-:R-:W-:Y:S01]  /*0b70*/  STS [R29], R32 ;  /* 0x000000201d007388 */ /* 0x010fe20000000800 */
[----:B------:R-:W-:-:S04]  /*0b80*/  IADD3 R22, PT, PT, R22, 0x4, RZ ;  /* 0x0000000416167810 */ /* 0x000fc80007ffe0ff */
[----:B------:R-:W-:Y:S01]  /*0b90*/  ISETP.NE.AND P0, PT, R22, RZ, PT ;  /* 0x000000ff1600720c */ /* 0x000fe20003f05270 */
[----:B------:R-:W-:Y:S01]  /*0ba0*/  UIADD3 UR4, UPT, UPT, UR4, 0x40, URZ ;  /* 0x0000004004047890 */ /* 0x000fe2000fffe0ff */
[C---:B------:R-:W-:Y:S02]  /*0bb0*/  LEA R30, R3.reuse, R30, 0x6 ;  /* 0x0000001e031e7211 */ /* 0x040fe400078e30ff */
[C---:B------:R-:W-:Y:S02]  /*0bc0*/  LEA R28, R3.reuse, R28, 0x6 ;  /* 0x0000001c031c7211 */ /* 0x040fe400078e30ff */
[C---:B------:R-:W-:Y:S02]  /*0bd0*/  LEA R26, R3.reuse, R26, 0x6 ;  /* 0x0000001a031a7211 */ /* 0x040fe400078e30ff */
[----:B------:R-:W-:Y:S02]  /*0be0*/  LEA R24, R3, R24, 0x6 ;  /* 0x0000001803187211 */ /* 0x000fe400078e30ff */
[----:B------:R-:W-:Y:S01]  /*0bf0*/  IADD3 R20, PT, PT, R20, 0x40, RZ ;  /* 0x0000004014147810 */ /* 0x000fe20007ffe0ff */
[----:B---3--:R-:W-:Y:S01]  /*0c00*/  STS [R27], R35 ;  /* 0x000000231b007388 */ /* 0x008fe20000000800 */
[----:B------:R-:W-:Y:S06]  /*0c10*/  BAR.SYNC.DEFER_BLOCKING 0x0 ;  /* 0x0000000000007b1d */ /* 0x000fec0000010000 */
[----:B------:R-:W-:Y:S04]  /*0c20*/  LDS R37, [R21] ;  /* 0x0000000015257984 */ /* 0x000fe80000000800 */
[----:B------:R-:W0:Y:S04]  /*0c30*/  LDS.128 R8, [R5] ;  /* 0x0000000005087984 */ /* 0x000e280000000c00 */
[----:B------:R-:W1:Y:S04]  /*0c40*/  LDS R34, [R21+0x40] ;  /* 0x0000400015227984 */ /* 0x000e680000000800 */
[----:B------:R-:W2:Y:S04]  /*0c50*/  LDS R16, [R21+0x80] ;  /* 0x0000800015107984 */ /* 0x000ea80000000800 */
[----:B------:R-:W3:Y:S04]  /*0c60*/  LDS R32, [R21+0xc0] ;  /* 0x0000c00015207984 */ /* 0x000ee80000000800 */
[----:B------:R-:W-:Y:S04]  /*0c70*/  LDS R31, [R21+0x100] ;  /* 0x00010000151f7984 */ /* 0x000fe80000000800 */
[----:B------:R-:W4:Y:S04]  /*0c80*/  LDS.128 R12, [R5+0x10] ;  /* 0x00001000050c7984 */ /* 0x000f280000000c00 */
[----:B------:R-:W5:Y:S04]  /*0c90*/  LDS R29, [R21+0x140] ;  /* 0x00014000151d7984 */ /* 0x000f680000000800 */
[----:B------:R-:W5:Y:S04]  /*0ca0*/  LDS R27, [R21+0x180] ;  /* 0x00018000151b7984 */ /* 0x000f680000000800 */
[----:B------:R-:W-:Y:S04]  /*0cb0*/  LDS R33, [R21+0x200] ;  /* 0x0002000015217984 */ /* 0x000fe80000000800 */
[----:B------:R-:W-:Y:S01]  /*0cc0*/  LDS R36, [R21+0x3c0] ;  /* 0x0003c00015247984 */ /* 0x000fe20000000800 */
[----:B0-----:R-:W-:-:S04]  /*0cd0*/  FFMA R17, R8, R37, R17 ;  /* 0x0000002508117223 */ /* 0x001fc80000000011 */
[----:B-1----:R-:W-:Y:S02]  /*0ce0*/  FFMA R9, R34, R9, R17 ;  /* 0x0000000922097223 */ /* 0x002fe40000000011 */
[----:B------:R-:W0:Y:S02]  /*0cf0*/  LDS R34, [R21+0x1c0] ;  /* 0x0001c00015227984 */ /* 0x000e240000000800 */
[----:B--2---:R-:W-:Y:S02]  /*0d00*/  FFMA R9, R16, R10, R9 ;  /* 0x0000000a10097223 */ /* 0x004fe40000000009 */
[----:B------:R-:W1:Y:S02]  /*0d10*/  LDS.128 R16, [R5+0x20] ;  /* 0x0000200005107984 */ /* 0x000e640000000c00 */
[----:B---3--:R-:W-:Y:S02]  /*0d20*/  FFMA R9, R32, R11, R9 ;  /* 0x0000000b20097223 */ /* 0x008fe40000000009 */
[----:B------:R-:W2:Y:S02]  /*0d30*/  LDS R32, [R21+0x240] ;  /* 0x0002400015207984 */ /* 0x000ea40000000800 */
[----:B----4-:R-:W-:-:S02]  /*0d40*/  FFMA R12, R12, R31, R9 ;  /* 0x0000001f0c0c7223 */ /* 0x010fc40000000009 */
[----:B------:R-:W3:Y:S02]  /*0d50*/  LDS R31, [R21+0x280] ;  /* 0x00028000151f7984 */ /* 0x000ee40000000800 */
[----:B-----5:R-:W-:Y:S02]  /*0d60*/  FFMA R8, R29, R13, R12 ;  /* 0x0000000d1d087223 */ /* 0x020fe4000000000c */
[----:B------:R-:W4:Y:S02]  /*0d70*/  LDS R12, [R21+0x2c0] ;  /* 0x0002c000150c7984 */ /* 0x000f240000000800 */
[----:B------:R-:W-:Y:S02]  /*0d80*/  FFMA R29, R27, R14, R8 ;  /* 0x0000000e1b1d7223 */ /* 0x000fe40000000008 */
[----:B------:R-:W-:Y:S04]  /*0d90*/  LDS R27, [R21+0x300] ;  /* 0x00030000151b7984 */ /* 0x000fe80000000800 */
[----:B------:R-:W5:Y:S04]  /*0da0*/  LDS.128 R8, [R5+0x30] ;  /* 0x0000300005087984 */ /* 0x000f680000000c00 */
[----:B------:R-:W5:Y:S04]  /*0db0*/  LDS R14, [R21+0x340] ;  /* 0x00034000150e7984 */ /* 0x000f680000000800 */
[----:B------:R-:W5:Y:S01]  /*0dc0*/  LDS R13, [R21+0x380] ;  /* 0x00038000150d7984 */ /* 0x000f620000000800 */
[----:B0-----:R-:W-:-:S04]  /*0dd0*/  FFMA R15, R34, R15, R29 ;  /* 0x0000000f220f7223 */ /* 0x001fc8000000001d */
[----:B-1----:R-:W-:-:S04]  /*0de0*/  FFMA R15, R16, R33, R15 ;  /* 0x00000021100f7223 */ /* 0x002fc8000000000f */
[----:B--2---:R-:W-:-:S04]  /*0df0*/  FFMA R32, R32, R17, R15 ;  /* 0x0000001120207223 */ /* 0x004fc8000000000f */
[----:B---3--:R-:W-:-:S04]  /*0e00*/  FFMA R31, R31, R18, R32 ;  /* 0x000000121f1f7223 */ /* 0x008fc80000000020 */
[----:B----4-:R-:W-:-:S04]  /*0e10*/  FFMA R19, R12, R19, R31 ;  /* 0x000000130c137223 */ /* 0x010fc8000000001f */
[----:B-----5:R-:W-:-:S04]  /*0e20*/  FFMA R19, R8, R27, R19 ;  /* 0x0000001b08137223 */ /* 0x020fc80000000013 */
[----:B------:R-:W-:-:S04]  /*0e30*/  FFMA R14, R14, R9, R19 ;  /* 0x000000090e0e7223 */ /* 0x000fc80000000013 */
[----:B------:R-:W-:-:S04]  /*0e40*/  FFMA R13, R13, R10, R14 ;  /* 0x0000000a0d0d7223 */ /* 0x000fc8000000000e */
[----:B------:R-:W-:Y:S01]  /*0e50*/  FFMA R19, R36, R11, R13 ;  /* 0x0000000b24137223 */ /* 0x000fe2000000000d */
[----:B------:R-:W-:Y:S06]  /*0e60*/  BAR.SYNC.DEFER_BLOCKING 0x0 ;  /* 0x0000000000007b1d */ /* 0x000fec0000010000 */
[----:B------:R-:W-:Y:S05]  /*0e70*/  @P0 BRA `(.L_x_2) ;  /* 0xfffffff000f40947 */ /* 0x000fea000383ffff */
[----:B------:R-:W-:-:S12]  /*0e80*/  UIADD3 UR4, UPT, UPT, UR4, -0x20, URZ ;  /* 0xffffffe004047890 */ /* 0x000fd8000fffe0ff */
.L_x_1:
[----:B------:R-:W-:-:S13]  /*0e90*/  LOP3.LUT P0, R23, R23, 0x3, RZ, 0xc0, !PT ;  /* 0x0000000317177812 */ /* 0x000fda000780c0ff */
[----:B------:R-:W-:Y:S05]  /*0ea0*/  @!P0 BRA `(.L_x_0) ;  /* 0x0000000800808947 */ /* 0x000fea0003800000 */
[----:B------:R-:W-:Y:S02]  /*0eb0*/  ISETP.NE.AND P1, PT, R23, 0x1, PT ;  /* 0x000000011700780c */ /* 0x000fe40003f25270 */
[----:B------:R-:W-:-:S11]  /*0ec0*/  LOP3.LUT P0, RZ, R25, 0x10, RZ, 0xc0, !PT ;  /* 0x0000001019ff7812 */ /* 0x000fd6000780c0ff */
[----:B------:R-:W-:Y:S05]  /*0ed0*/  @!P1 BRA `(.L_x_3) ;  /* 0x0000000400989947 */ /* 0x000fea0003800000 */
[----:B------:R-:W0:Y:S01]  /*0ee0*/  LDC.64 R10, c[0x0][0x380] ;  /* 0x0000e000ff0a7b82 */ /* 0x000e220000000a00 */
[----:B------:R-:W-:Y:S02]  /*0ef0*/  IADD3 R16, PT, PT, R0, UR4, RZ ;  /* 0x0000000400107c10 */ /* 0x000fe4000fffe0ff */
[----:B------:R-:W-:-:S03]  /*0f00*/  IADD3 R17, PT, PT, R4, UR4, RZ ;  /* 0x0000000404117c10 */ /* 0x000fc6000fffe0ff */
[----:B------:R-:W-:Y:S02]  /*0f10*/  IMAD R13, R16, R3, R6 ;  /* 0x00000003100d7224 */ /* 0x000fe400078e0206 */
[----:B------:R-:W1:Y:S02]  /*0f20*/  LDC.64 R8, c[0x0][0x388] ;  /* 0x0000e200ff087b82 */ /* 0x000e640000000a00 */
[----:B0-----:R-:W-:-:S05]  /*0f30*/  IMAD.WIDE.U32 R12, R13, 0x4, R10 ;  /* 0x000000040d0c7825 */ /* 0x001fca00078e000a */
[----:B------:R-:W2:Y:S01]  /*0f40*/  LDG.E.CONSTANT R21, desc[UR8][R12.64] ;  /* 0x000000080c157981 */ /* 0x000ea2000c1e9900 */
[----:B-1----:R-:W-:-:S05]  /*0f50*/  IMAD.WIDE.U32 R14, R17, 0x4, R8 ;  /* 0x00000004110e7825 */ /* 0x002fca00078e0008 */
[----:B------:R-:W3:Y:S01]  /*0f60*/  LDG.E.CONSTANT R20, desc[UR8][R14.64] ;  /* 0x000000080e147981 */ /* 0x000ee2000c1e9900 */
[----:B------:R-:W-:Y:S02]  /*0f70*/  IADD3 R16, PT, PT, R16, 0x10, RZ ;  /* 0x0000001010107810 */ /* 0x000fe40007ffe0ff */
[----:B------:R-:W-:-:S03]  /*0f80*/  IADD3 R35, PT, PT, R17, 0x10, RZ ;  /* 0x0000001011237810 */ /* 0x000fc60007ffe0ff */
[----:B------:R-:W-:Y:S02]  /*0f90*/  IMAD R17, R16, R3, R6 ;  /* 0x0000000310117224 */ /* 0x000fe400078e0206 */
[----:B------:R-:W-:-:S04]  /*0fa0*/  IMAD.WIDE.U32 R34, R35, 0x4, R8 ;  /* 0x0000000423227825 */ /* 0x000fc800078e0008 */
[----:B------:R-:W-:Y:S02]  /*0fb0*/  IMAD.WIDE.U32 R10, R17, 0x4, R10 ;  /* 0x00000004110a7825 */ /* 0x000fe400078e000a */
[----:B------:R-:W4:Y:S04]  /*0fc0*/  LDG.E.CONSTANT R34, desc[UR8][R34.64] ;  /* 0x0000000822227981 */ /* 0x000f28000c1e9900 */
[----:B------:R0:W5:Y:S01]  /*0fd0*/  LDG.E.CONSTANT R29, desc[UR8][R10.64] ;  /* 0x000000080a1d7981 */ /* 0x000162000c1e9900 */
[----:B------:R-:W-:-:S04]  /*0fe0*/  UIADD3 UR6, UPT, UPT, UR5, 0x400, URZ ;  /* 0x0000040005067890 */ /* 0x000fc8000fffe0ff */
[----:B------:R-:W-:Y:S01]  /*0ff0*/  ULEA UR6, UR7, UR6, 0x18 ;  /* 0x0000000607067291 */ /* 0x000fe2000f8ec0ff */
[----:B------:R-:W-:-:S05]  /*1000*/  LEA R36, R0, R5, 0x2 ;  /* 0x0000000500247211 */ /* 0x000fca00078e10ff */
[----:B------:R-:W-:-:S04]  /*1010*/  LEA R25, R0, UR6, 0x2 ;  /* 0x0000000600197c11 */ /* 0x000fc8000f8e10ff */
[----:B------:R-:W-:Y:S01]  /*1020*/  LEA R17, R2, R25, 0x6 ;  /* 0x0000001902117211 */ /* 0x000fe200078e30ff */
[----:B------:R-:W-:Y:S01]  /*1030*/  UIADD3 UR4, UPT, UPT, UR4, 0x20, URZ ;  /* 0x0000002004047890 */ /* 0x000fe2000fffe0ff */
[----:B--2---:R-:W-:Y:S04]  /*1040*/  STS [R36], R21 ;  /* 0x0000001524007388 */ /* 0x004fe80000000800 */
[----:B---3--:R-:W-:Y:S01]  /*1050*/  STS [R17], R20 ;  /* 0x0000001411007388 */ /* 0x008fe20000000800 */
[----:B------:R-:W-:Y:S06]  /*1060*/  BAR.SYNC.DEFER_BLOCKING 0x0 ;  /* 0x0000000000007b1d */ /* 0x000fec0000010000 */
[----:B------:R-:W-:Y:S04]  /*1070*/  LDS R22, [R25] ;  /* 0x0000000019167984 */ /* 0x000fe80000000800 */
[----:B0-----:R-:W0:Y:S04]  /*1080*/  LDS.128 R8, [R5] ;  /* 0x0000000005087984 */ /* 0x001e280000000c00 */
[----:B------:R-:W1:Y:S04]  /*1090*/  LDS R35, [R25+0x40] ;  /* 0x0000400019237984 */ /* 0x000e680000000800 */
[----:B------:R-:W2:Y:S04]  /*10a0*/  LDS R26, [R25+0x80] ;  /* 0x00008000191a7984 */ /* 0x000ea80000000800 */
[----:B------:R-:W3:Y:S04]  /*10b0*/  LDS R18, [R25+0xc0] ;  /* 0x0000c00019127984 */ /* 0x000ee80000000800 */
[----:B------:R-:W-:Y:S04]  /*10c0*/  LDS R31, [R25+0x100] ;  /* 0x00010000191f7984 */ /* 0x000fe80000000800 */
[----:B------:R-:W4:Y:S04]  /*10d0*/  LDS.128 R12, [R5+0x10] ;  /* 0x00001000050c7984 */ /* 0x000f280000000c00 */
[----:B------:R-:W5:Y:S04]  /*10e0*/  LDS R16, [R25+0x140] ;  /* 0x0001400019107984 */ /* 0x000f680000000800 */
[----:B------:R-:W5:Y:S04]  /*10f0*/  LDS R33, [R25+0x180] ;  /* 0x0001800019217984 */ /* 0x000f680000000800 */
[----:B------:R-:W5:Y:S04]  /*1100*/  LDS R28, [R25+0x1c0] ;  /* 0x0001c000191c7984 */ /* 0x000f680000000800 */
[----:B------:R-:W-:Y:S01]  /*1110*/  LDS R27, [R25+0x200] ;  /* 0x00020000191b7984 */ /* 0x000fe20000000800 */
[----:B0-----:R-:W-:-:S03]  /*1120*/  FFMA R8, R8, R22, R19 ;  /* 0x0000001608087223 */ /* 0x001fc60000000013 */
[----:B------:R-:W-:Y:S01]  /*1130*/  LDS R24, [R25+0x240] ;  /* 0x0002400019187984 */ /* 0x000fe20000000800 */
[----:B-1----:R-:W-:-:S03]  /*1140*/  FFMA R9, R35, R9, R8 ;  /* 0x0000000923097223 */ /* 0x002fc60000000008 */
[----:B------:R-:W0:Y:S01]  /*1150*/  LDS.128 R20, [R5+0x20] ;  /* 0x0000200005147984 */ /* 0x000e220000000c00 */
[----:B--2---:R-:W-:-:S03]  /*1160*/  FFMA R9, R26, R10, R9 ;  /* 0x0000000a1a097223 */ /* 0x004fc60000000009 */
[----:B------:R-:W1:Y:S01]  /*1170*/  LDS R37, [R25+0x280] ;  /* 0x0002800019257984 */ /* 0x000e620000000800 */
[----:B---3--:R-:W-:-:S03]  /*1180*/  FFMA R9, R18, R11, R9 ;  /* 0x0000000b12097223 */ /* 0x008fc60000000009 */
[----:B------:R-:W2:Y:S04]  /*1190*/  LDS R30, [R25+0x2c0] ;  /* 0x0002c000191e7984 */ /* 0x000ea80000000800 */
[----:B------:R-:W-:Y:S01]  /*11a0*/  LDS R32, [R25+0x340] ;  /* 0x0003400019207984 */ /* 0x000fe20000000800 */
[----:B----4-:R-:W-:-:S03]  /*11b0*/  FFMA R19, R12, R31, R9 ;  /* 0x0000001f0c137223 */ /* 0x010fc60000000009 */
[----:B------:R-:W-:Y:S04]  /*11c0*/  LDS R35, [R25+0x380] ;  /* 0x0003800019237984 */ /* 0x000fe80000000800 */
[----:B------:R-:W-:Y:S04]  /*11d0*/  LDS R31, [R25+0x300] ;  /* 0x00030000191f7984 */ /* 0x000fe80000000800 */
[----:B------:R-:W3:Y:S04]  /*11e0*/  LDS.128 R8, [R5+0x30] ;  /* 0x0000300005087984 */ /* 0x000ee80000000c00 */
[----:B------:R-:W4:Y:S01]  /*11f0*/  LDS R26, [R25+0x3c0] ;  /* 0x0003c000191a7984 */ /* 0x000f220000000800 */
[----:B------:R-:W-:Y:S01]  /*1200*/  BAR.SYNC.DEFER_BLOCKING 0x0 ;  /* 0x0000000000007b1d */ /* 0x000fe20000010000 */
[----:B-----5:R-:W-:-:S05]  /*1210*/  FFMA R16, R16, R13, R19 ;  /* 0x0000000d10107223 */ /* 0x020fca0000000013 */
[----:B------:R-:W-:Y:S04]  /*1220*/  STS [R36], R29 ;  /* 0x0000001d24007388 */ /* 0x000fe80000000800 */
[----:B------:R-:W-:Y:S01]  /*1230*/  STS [R17], R34 ;  /* 0x0000002211007388 */ /* 0x000fe20000000800 */
[----:B------:R-:W-:Y:S01]  /*1240*/  BAR.SYNC.DEFER_BLOCKING 0x0 ;  /* 0x0000000000007b1d */ /* 0x000fe20000010000 */
[----:B------:R-:W-:-:S04]  /*1250*/  FFMA R33, R33, R14, R16 ;  /* 0x0000000e21217223 */ /* 0x000fc80000000010 */
[----:B------:R-:W-:-:S04]  /*1260*/  FFMA R15, R28, R15, R33 ;  /* 0x0000000f1c0f7223 */ /* 0x000fc80000000021 */
[----:B0-----:R-:W-:-:S04]  /*1270*/  FFMA R15, R20, R27, R15 ;  /* 0x0000001b140f7223 */ /* 0x001fc8000000000f */
[----:B------:R-:W-:Y:S01]  /*1280*/  FFMA R12, R24, R21, R15 ;  /* 0x00000015180c7223 */ /* 0x000fe2000000000f */
[----:B------:R-:W-:Y:S04]  /*1290*/  LDS R29, [R25] ;  /* 0x00000000191d7984 */ /* 0x000fe80000000800 */
[----:B------:R-:W0:Y:S04]  /*12a0*/  LDS.128 R16, [R5] ;  /* 0x0000000005107984 */ /* 0x000e280000000c00 */
[----:B------:R-:W5:Y:S04]  /*12b0*/  LDS R28, [R25+0x40] ;  /* 0x00004000191c7984 */ /* 0x000f680000000800 */
[----:B------:R-:W5:Y:S04]  /*12c0*/  LDS R33, [R25+0x80] ;  /* 0x0000800019217984 */ /* 0x000f680000000800 */
[----:B------:R-:W5:Y:S01]  /*12d0*/  LDS R24, [R25+0xc0] ;  /* 0x0000c00019187984 */ /* 0x000f620000000800 */
[----:B-1----:R-:W-:-:S03]  /*12e0*/  FFMA R37, R37, R22, R12 ;  /* 0x0000001625257223 */ /* 0x002fc6000000000c */
[----:B------:R-:W-:Y:S01]  /*12f0*/  LDS R27, [R25+0x100] ;  /* 0x00010000191b7984 */ /* 0x000fe20000000800 */
[----:B--2---:R-:W-:-:S03]  /*1300*/  FFMA R23, R30, R23, R37 ;  /* 0x000000171e177223 */ /* 0x004fc60000000025 */
[----:B------:R-:W1:Y:S01]  /*1310*/  LDS.128 R12, [R5+0x10] ;  /* 0x00001000050c7984 */ /* 0x000e620000000c00 */
[----:B---3--:R-:W-:-:S03]  /*1320*/  FFMA R23, R8, R31, R23 ;  /* 0x0000001f08177223 */ /* 0x008fc60000000017 */
[----:B------:R-:W2:Y:S01]  /*1330*/  LDS R30, [R25+0x140] ;  /* 0x00014000191e7984 */ /* 0x000ea20000000800 */
[----:B------:R-:W-:-:S03]  /*1340*/  FFMA R8, R32, R9, R23 ;  /* 0x0000000920087223 */ /* 0x000fc60000000017 */
[----:B------:R-:W3:Y:S01]  /*1350*/  LDS R31, [R25+0x180] ;  /* 0x00018000191f7984 */ /* 0x000ee20000000800 */
[----:B------:R-:W-:-:S03]  /*1360*/  FFMA R9, R35, R10, R8 ;  /* 0x0000000a23097223 */ /* 0x000fc60000000008 */
[----:B------:R-:W3:Y:S01]  /*1370*/  LDS R32, [R25+0x1c0] ;  /* 0x0001c00019207984 */ /* 0x000ee20000000800 */
[----:B----4-:R-:W-:-:S03]  /*1380*/  FFMA R9, R26, R11, R9 ;  /* 0x0000000b1a097223 */ /* 0x010fc60000000009 */
[----:B------:R-:W-:Y:S04]  /*1390*/  LDS R35, [R25+0x200] ;  /* 0x0002000019237984 */ /* 0x000fe80000000800 */
[----:B------:R-:W4:Y:S01]  /*13a0*/  LDS.128 R20, [R5+0x20] ;  /* 0x0000200005147984 */ /* 0x000f220000000c00 */
[----:B0-----:R-:W-:-:S03]  /*13b0*/  FFMA R9, R16, R29, R9 ;  /* 0x0000001d10097223 */ /* 0x001fc60000000009 */
[----:B------:R-:W0:Y:S01]  /*13c0*/  LDS R26, [R25+0x240] ;  /* 0x00024000191a7984 */ /* 0x000e220000000800 */
[----:B-----5:R-:W-:-:S03]  /*13d0*/  FFMA R28, R28, R17, R9 ;  /* 0x000000111c1c7223 */ /* 0x020fc60000000009 */
[----:B------:R-:W5:Y:S01]  /*13e0*/  LDS R29, [R25+0x280] ;  /* 0x00028000191d7984 */ /* 0x000f620000000800 */
[----:B------:R-:W-:-:S03]  /*13f0*/  FFMA R33, R33, R18, R28 ;  /* 0x0000001221217223 */ /* 0x000fc6000000001c */
[----:B------:R-:W5:Y:S01]  /*1400*/  LDS R16, [R25+0x2c0] ;  /* 0x0002c00019107984 */ /* 0x000f620000000800 */
[----:B------:R-:W-:-:S03]  /*1410*/  FFMA R19, R24, R19, R33 ;  /* 0x0000001318137223 */ /* 0x000fc60000000021 */
[----:B------:R-:W-:Y:S04]  /*1420*/  LDS R17, [R25+0x300] ;  /* 0x0003000019117984 */ /* 0x000fe80000000800 */
[----:B------:R-:W5:Y:S01]  /*1430*/  LDS.128 R8, [R5+0x30] ;  /* 0x0000300005087984 */ /* 0x000f620000000c00 */
[----:B-1----:R-:W-:-:S03]  /*1440*/  FFMA R27, R12, R27, R19 ;  /* 0x0000001b0c1b7223 */ /* 0x002fc60000000013 */
[----:B------:R-:W1:Y:S01]  /*1450*/  LDS R18, [R25+0x340] ;  /* 0x0003400019127984 */ /* 0x000e620000000800 */
[----:B--2---:R-:W-:-:S03]  /*1460*/  FFMA R30, R30, R13, R27 ;  /* 0x0000000d1e1e7223 */ /* 0x004fc6000000001b */
[----:B------:R-:W2:Y:S04]  /*1470*/  LDS R19, [R25+0x380] ;  /* 0x0003800019137984 */ /* 0x000ea80000000800 */
[----:B------:R-:W2:Y:S01]  /*1480*/  LDS R13, [R25+0x3c0] ;  /* 0x0003c000190d7984 */ /* 0x000ea20000000800 */
[----:B---3--:R-:W-:-:S04]  /*1490*/  FFMA R31, R31, R14, R30 ;  /* 0x0000000e1f1f7223 */ /* 0x008fc8000000001e */
[----:B------:R-:W-:-:S04]  /*14a0*/  FFMA R15, R32, R15, R31 ;  /* 0x0000000f200f7223 */ /* 0x000fc8000000001f */
[----:B----4-:R-:W-:-:S04]  /*14b0*/  FFMA R15, R20, R35, R15 ;  /* 0x00000023140f7223 */ /* 0x010fc8000000000f */
[----:B0-----:R-:W-:-:S04]  /*14c0*/  FFMA R26, R26, R21, R15 ;  /* 0x000000151a1a7223 */ /* 0x001fc8000000000f */
[----:B-----5:R-:W-:-:S04]  /*14d0*/  FFMA R29, R29, R22, R26 ;  /* 0x000000161d1d7223 */ /* 0x020fc8000000001a */
[----:B------:R-:W-:-:S04]  /*14e0*/  FFMA R23, R16, R23, R29 ;  /* 0x0000001710177223 */ /* 0x000fc8000000001d */
[----:B------:R-:W-:-:S04]  /*14f0*/  FFMA R17, R8, R17, R23 ;  /* 0x0000001108117223 */ /* 0x000fc80000000017 */
[----:B-1----:R-:W-:-:S04]  /*1500*/  FFMA R18, R18, R9, R17 ;  /* 0x0000000912127223 */ /* 0x002fc80000000011 */
[----:B--2---:R-:W-:-:S04]  /*1510*/  FFMA R10, R19, R10, R18 ;  /* 0x0000000a130a7223 */ /* 0x004fc80000000012 */
[----:B------:R-:W-:Y:S01]  /*1520*/  FFMA R19, R13, R11, R10 ;  /* 0x0000000b0d137223 */ /* 0x000fe2000000000a */
[----:B------:R-:W-:Y:S06]  /*1530*/  BAR.SYNC.DEFER_BLOCKING 0x0 ;  /* 0x0000000000007b1d */ /* 0x000fec0000010000 */
.L_x_3:
[----:B------:R-:W-:Y:S05]  /*1540*/  @P0 BRA `(.L_x_0) ;  /* 0x0000000000d80947 */ /* 0x000fea0003800000 */
[----:B------:R-:W0:Y:S01]  /*1550*/  LDC.64 R8, c[0x0][0x380] ;  /* 0x0000e000ff087b82 */ /* 0x000e220000000a00 */
[----:B------:R-:W-:Y:S02]  /*1560*/  IADD3 R10, PT, PT, R0, UR4, RZ ;  /* 0x00000004000a7c10 */ /* 0x000fe4000fffe0ff */
[----:B------:R-:W-:-:S03]  /*1570*/  IADD3 R15, PT, PT, R4, UR4, RZ ;  /* 0x00000004040f7c10 */ /* 0x000fc6000fffe0ff */
[----:B------:R-:W-:Y:S02]  /*1580*/  IMAD R11, R10, R3, R6 ;  /* 0x000000030a0b7224 */ /* 0x000fe400078e0206 */
[----:B------:R-:W1:Y:S02]  /*1590*/  LDC.64 R12, c[0x0][0x388] ;  /* 0x0000e200ff0c7b82 */ /* 0x000e640000000a00 */
[----:B0-----:R-:W-:-:S05]  /*15a0*/  IMAD.WIDE.U32 R8, R11, 0x4, R8 ;  /* 0x000000040b087825 */ /* 0x001fca00078e0008 */
[----:B------:R-:W2:Y:S01]  /*15b0*/  LDG.E.CONSTANT R4, desc[UR8][R8.64] ;  /* 0x0000000808047981 */ /* 0x000ea2000c1e9900 */
[----:B-1----:R-:W-:-:S06]  /*15c0*/  IMAD.WIDE.U32 R12, R15, 0x4, R12 ;  /* 0x000000040f0c7825 */ /* 0x002fcc00078e000c */
[----:B------:R-:W3:Y:S01]  /*15d0*/  LDG.E.CONSTANT R12, desc[UR8][R12.64] ;  /* 0x000000080c0c7981 */ /* 0x000ee2000c1e9900 */
[----:B------:R-:W-:-:S04]  /*15e0*/  UIADD3 UR5, UPT, UPT, UR5, 0x400, URZ ;  /* 0x0000040005057890 */ /* 0x000fc8000fffe0ff */
        /* <DEDUP_REMOVED lines=17> */
[----:B------:R-:W-:Y:S04]  /*1700*/  LDS R31, [R25+0x200] ;  /* 0x00020000191f7984 */ /* 0x000fe80000000800 */
[----:B------:R-:W5:Y:S01]  /*1710*/  LDS.128 R12, [R5+0x20] ;  /* 0x00002000050c7984 */ /* 0x000f620000000c00 */
[----:B0-----:R-:W-:-:S03]  /*1720*/  FFMA R8, R8, R16, R19 ;  /* 0x0000001008087223 */ /* 0x001fc60000000013 */
[----:B------:R-:W0:Y:S01]  /*1730*/  LDS R4, [R25+0x240] ;  /* 0x0002400019047984 */ /* 0x000e220000000800 */
[----:B-1----:R-:W-:-:S03]  /*1740*/  FFMA R9, R17, R9, R8 ;  /* 0x0000000911097223 */ /* 0x002fc60000000008 */
[----:B------:R-:W1:Y:S01]  /*1750*/  LDS R33, [R25+0x280] ;  /* 0x0002800019217984 */ /* 0x000e620000000800 */
[----:B--2---:R-:W-:-:S03]  /*1760*/  FFMA R35, R18, R10, R9 ;  /* 0x0000000a12237223 */ /* 0x004fc60000000009 */
[----:B------:R-:W2:Y:S01]  /*1770*/  LDS R8, [R25+0x2c0] ;  /* 0x0002c00019087984 */ /* 0x000ea20000000800 */
[----:B---3--:R-:W-:-:S03]  /*1780*/  FFMA R11, R24, R11, R35 ;  /* 0x0000000b180b7223 */ /* 0x008fc60000000023 */
[----:B------:R-:W-:Y:S04]  /*1790*/  LDS R9, [R25+0x300] ;  /* 0x0003000019097984 */ /* 0x000fe80000000800 */
[----:B------:R-:W3:Y:S01]  /*17a0*/  LDS.128 R16, [R5+0x30] ;  /* 0x0000300005107984 */ /* 0x000ee20000000c00 */
[----:B----4-:R-:W-:-:S03]  /*17b0*/  FFMA R11, R20, R27, R11 ;  /* 0x0000001b140b7223 */ /* 0x010fc6000000000b */
[----:B------:R-:W4:Y:S01]  /*17c0*/  LDS R10, [R25+0x340] ;  /* 0x00034000190a7984 */ /* 0x000f220000000800 */
[----:B-----5:R-:W-:-:S03]  /*17d0*/  FFMA R0, R0, R21, R11 ;  /* 0x0000001500007223 */ /* 0x020fc6000000000b */
[----:B------:R-:W5:Y:S04]  /*17e0*/  LDS R20, [R25+0x380] ;  /* 0x0003800019147984 */ /* 0x000f680000000800 */
[----:B------:R-:W5:Y:S01]  /*17f0*/  LDS R11, [R25+0x3c0] ;  /* 0x0003c000190b7984 */ /* 0x000f620000000800 */
[----:B------:R-:W-:-:S04]  /*1800*/  FFMA R29, R29, R22, R0 ;  /* 0x000000161d1d7223 */ /* 0x000fc80000000000 */
[----:B------:R-:W-:-:S04]  /*1810*/  FFMA R23, R2, R23, R29 ;  /* 0x0000001702177223 */ /* 0x000fc8000000001d */
[----:B------:R-:W-:-:S04]  /*1820*/  FFMA R23, R12, R31, R23 ;  /* 0x0000001f0c177223 */ /* 0x000fc80000000017 */
[----:B0-----:R-:W-:-:S04]  /*1830*/  FFMA R4, R4, R13, R23 ;  /* 0x0000000d04047223 */ /* 0x001fc80000000017 */
[----:B-1----:R-:W-:-:S04]  /*1840*/  FFMA R33, R33, R14, R4 ;  /* 0x0000000e21217223 */ /* 0x002fc80000000004 */
[----:B--2---:R-:W-:-:S04]  /*1850*/  FFMA R15, R8, R15, R33 ;  /* 0x0000000f080f7223 */ /* 0x004fc80000000021 */
[----:B---3--:R-:W-:-:S04]  /*1860*/  FFMA R9, R16, R9, R15 ;  /* 0x0000000910097223 */ /* 0x008fc8000000000f */
[----:B----4-:R-:W-:-:S04]  /*1870*/  FFMA R9, R10, R17, R9 ;  /* 0x000000110a097223 */ /* 0x010fc80000000009 */
[----:B-----5:R-:W-:-:S04]  /*1880*/  FFMA R18, R20, R18, R9 ;  /* 0x0000001214127223 */ /* 0x020fc80000000009 */
[----:B------:R-:W-:Y:S01]  /*1890*/  FFMA R19, R11, R19, R18 ;  /* 0x000000130b137223 */ /* 0x000fe20000000012 */
[----:B------:R-:W-:Y:S06]  /*18a0*/  BAR.SYNC.DEFER_BLOCKING 0x0 ;  /* 0x0000000000007b1d */ /* 0x000fec0000010000 */
.L_x_0:
[----:B------:R-:W0:Y:S01]  /*18b0*/  LDC.64 R4, c[0x0][0x390] ;  /* 0x0000e400ff047b82 */ /* 0x000e220000000a00 */
[----:B------:R-:W-:-:S04]  /*18c0*/  IMAD R3, R7, R3, R6 ;  /* 0x0000000307037224 */ /* 0x000fc800078e0206 */
[----:B0-----:R-:W-:-:S05]  /*18d0*/  IMAD.WIDE.U32 R2, R3, 0x4, R4 ;  /* 0x0000000403027825 */ /* 0x001fca00078e0004 */
[----:B------:R-:W-:Y:S01]  /*18e0*/  STG.E desc[UR8][R2.64], R19 ;  /* 0x0000001302007986 */ /* 0x000fe2000c101908 */
[----:B------:R-:W-:Y:S05]  /*18f0*/  EXIT ;  /* 0x000000000000794d */ /* 0x000fea0003800000 */
.L_x_4:
[----:B------:R-:W-:-:S00]  /*1900*/  BRA `(.L_x_4) ;  /* 0xfffffffc00fc7947 */ /* 0x000fc0000383ffff */
[----:B------:R-:W-:-:S00]  /*1910*/  NOP ;  /* 0x0000000000007918 */ /* 0x000fc00000000000 */
        /* <DEDUP_REMOVED lines=14> */
.L_x_5:


//--------------------- .nv.shared._Z13sgemm2_kernelPKfS0_Pfj --------------------------
	.section	.nv.shared._Z13sgemm2_kernelPKfS0_Pfj,"aw",@nobits
	.sectionflags	@""
	.align	4
.nv.shared._Z13sgemm2_kernelPKfS0_Pfj:
	.zero		3072


//--------------------- .nv.shared.reserved.0     --------------------------
	.section	.nv.shared.reserved.0,"aw",@nobits
	.weak		__nv_reservedSMEM_offset_0_alias
	.size		__nv_reservedSMEM_offset_0_alias, 0, 64
	.other		__nv_reservedSMEM_offset_0_alias,@"STO_CUDA_RESERVED_SHARED STV_DEFAULT"
__nv_reservedSMEM_offset_0_alias:
	.zero		0
	.zero		64


//--------------------- .nv.constant0._Z13sgemm2_kernelPKfS0_Pfj --------------------------
	.section	.nv.constant0._Z13sgemm2_kernelPKfS0_Pfj,"a",@progbits
	.sectionflags	@""
	.align	4
.nv.constant0._Z13sgemm2_kernelPKfS0_Pfj:
	.zero		924


//--------------------- SYMBOLS --------------------------

	.type		.nv.reservedSmem.offset0,@object
	.size		.nv.reservedSmem.offset0,0x4
	.type		.nv.reservedSmem.cap,@object
	.size		.nv.reservedSmem.cap,0x4
